	.target	sm_90a

	.elftype	@"ET_EXEC"


//--------------------- .note.nv.tkinfo           --------------------------
	.section	.note.nv.tkinfo,"",@"SHT_NOTE"
	.sectionflags	@"SHF_NOTE_NV_TKINFO"
	.tkinfo
        /*0018*/ 	.word	0x00000002
        /*0030*/ 	.string	""
        /*0030*/ 	.string	"ptxas"
        /*0030*/ 	.string	"Cuda compilation tools, release 13.0, V13.0.88"
        /*0030*/ 	.string	"Build cuda_13.0.r13.0/compiler.36424714_0"
        /*0030*/ 	.string	"-arch sm_90a -m 64 "



//--------------------- .note.nv.cuinfo           --------------------------
	.section	.note.nv.cuinfo,"",@"SHT_NOTE"
	.sectionflags	@"SHF_NOTE_NV_CUINFO"
        /*0018*/ 	.short	0x0002
        /*001a*/ 	.short	0x005a
        /*001c*/ 	.short	0x0082
	.zero		2


//--------------------- .nv.info                  --------------------------
	.section	.nv.info,"",@"SHT_CUDA_INFO"
	.align	4


	//----- nvinfo : EIATTR_REGCOUNT
	.align		4
        /*0000*/ 	.byte	0x04, 0x2f
        /*0002*/ 	.short	(.L_15 - .L_14)
	.align		4
.L_14:
        /*0004*/ 	.word	index@(_ZN7cutlass13device_kernelINS_4gemm6kernel13GemmUniversalIN4cute5tupleIJiiiiEEENS1_10collective13CollectiveMmaINS1_34MainloopSm90TmaGmmaWarpSpecializedILi4ENS5_IJNS4_1CILi1EEENSA_ILi2EEESB_EEENS1_32KernelTmaWarpSpecializedPingpongEEENS5_IJNSA_ILi64EEESG_NSA_ILi128EEEEEENS_6half_tENS5_IJlSB_lEEESJ_SK_NS4_8TiledMMAINS4_8MMA_AtomIJNS4_4SM904GMMA25MMA_64x64x16_F32F16F16_SSILNSO_5MajorE0ELSQ_0ELNSO_7ScaleInE1ELSR_1EEEEEENS4_6LayoutINS5_IJSB_SB_SB_EEENS5_IJNSA_ILi0EEESW_SW_EEEEENS5_IJNS4_10UnderscoreESZ_SZ_EEEEENS4_23SM90_TMA_LOAD_MULTICASTENS4_14ComposedLayoutINS4_7SwizzleILi3ELi4ELi3EEENS4_18smem_ptr_flag_bitsILi16EEENSU_INS5_IJNSA_ILi8EEESG_EEENS5_IJSG_SB_EEEEEEEvNS4_8identityENS4_13SM90_TMA_LOADES1C_vS1D_EENS_8epilogue10collective6detail29Sm90TmaWarpSpecializedAdapterINS1H_15DefaultEpilogueISJ_SK_SK_NS1G_6thread17LinearCombinationISJ_Li1EffLNS1L_9ScaleType4KindE0ELNS_15FloatRoundStyleE2ESJ_EENS1_15EpilogueDefaultEEEEEvvEEEEvNT_6ParamsE)
        /*0008*/ 	.word	0x000000a8


	//----- nvinfo : EIATTR_FRAME_SIZE
	.align		4
.L_15:
        /*000c*/ 	.byte	0x04, 0x11
        /*000e*/ 	.short	(.L_17 - .L_16)
	.align		4
.L_16:
        /*0010*/ 	.word	index@(_ZN7cutlass13device_kernelINS_4gemm6kernel13GemmUniversalIN4cute5tupleIJiiiiEEENS1_10collective13CollectiveMmaINS1_34MainloopSm90TmaGmmaWarpSpecializedILi4ENS5_IJNS4_1CILi1EEENSA_ILi2EEESB_EEENS1_32KernelTmaWarpSpecializedPingpongEEENS5_IJNSA_ILi64EEESG_NSA_ILi128EEEEEENS_6half_tENS5_IJlSB_lEEESJ_SK_NS4_8TiledMMAINS4_8MMA_AtomIJNS4_4SM904GMMA25MMA_64x64x16_F32F16F16_SSILNSO_5MajorE0ELSQ_0ELNSO_7ScaleInE1ELSR_1EEEEEENS4_6LayoutINS5_IJSB_SB_SB_EEENS5_IJNSA_ILi0EEESW_SW_EEEEENS5_IJNS4_10UnderscoreESZ_SZ_EEEEENS4_23SM90_TMA_LOAD_MULTICASTENS4_14ComposedLayoutINS4_7SwizzleILi3ELi4ELi3EEENS4_18smem_ptr_flag_bitsILi16EEENSU_INS5_IJNSA_ILi8EEESG_EEENS5_IJSG_SB_EEEEEEEvNS4_8identityENS4_13SM90_TMA_LOADES1C_vS1D_EENS_8epilogue10collective6detail29Sm90TmaWarpSpecializedAdapterINS1H_15DefaultEpilogueISJ_SK_SK_NS1G_6thread17LinearCombinationISJ_Li1EffLNS1L_9ScaleType4KindE0ELNS_15FloatRoundStyleE2ESJ_EENS1_15EpilogueDefaultEEEEEvvEEEEvNT_6ParamsE)
        /*0014*/ 	.word	0x00000000


	//----- nvinfo : EIATTR_MIN_STACK_SIZE
	.align		4
.L_17:
        /*0018*/ 	.byte	0x04, 0x12
        /*001a*/ 	.short	(.L_19 - .L_18)
	.align		4
.L_18:
        /*001c*/ 	.word	index@(_ZN7cutlass13device_kernelINS_4gemm6kernel13GemmUniversalIN4cute5tupleIJiiiiEEENS1_10collective13CollectiveMmaINS1_34MainloopSm90TmaGmmaWarpSpecializedILi4ENS5_IJNS4_1CILi1EEENSA_ILi2EEESB_EEENS1_32KernelTmaWarpSpecializedPingpongEEENS5_IJNSA_ILi64EEESG_NSA_ILi128EEEEEENS_6half_tENS5_IJlSB_lEEESJ_SK_NS4_8TiledMMAINS4_8MMA_AtomIJNS4_4SM904GMMA25MMA_64x64x16_F32F16F16_SSILNSO_5MajorE0ELSQ_0ELNSO_7ScaleInE1ELSR_1EEEEEENS4_6LayoutINS5_IJSB_SB_SB_EEENS5_IJNSA_ILi0EEESW_SW_EEEEENS5_IJNS4_10UnderscoreESZ_SZ_EEEEENS4_23SM90_TMA_LOAD_MULTICASTENS4_14ComposedLayoutINS4_7SwizzleILi3ELi4ELi3EEENS4_18smem_ptr_flag_bitsILi16EEENSU_INS5_IJNSA_ILi8EEESG_EEENS5_IJSG_SB_EEEEEEEvNS4_8identityENS4_13SM90_TMA_LOADES1C_vS1D_EENS_8epilogue10collective6detail29Sm90TmaWarpSpecializedAdapterINS1H_15DefaultEpilogueISJ_SK_SK_NS1G_6thread17LinearCombinationISJ_Li1EffLNS1L_9ScaleType4KindE0ELNS_15FloatRoundStyleE2ESJ_EENS1_15EpilogueDefaultEEEEEvvEEEEvNT_6ParamsE)
        /*0020*/ 	.word	0x00000000
.L_19:


//--------------------- .nv.compat                --------------------------
	.section	.nv.compat,"",@"SHT_CUDA_COMPAT_INFO"
	.align	4
        /*0000*/ 	.byte	0x02, 0x09, 0x01, 0x00, 0x02, 0x02, 0x04, 0x00, 0x02, 0x05, 0x05, 0x00, 0x03, 0x07, 0x01, 0x01
        /*0010*/ 	.byte	0x02, 0x03, 0x01, 0x00, 0x02, 0x06, 0x01, 0x00, 0x04, 0x0b, 0x08, 0x00, 0x00, 0x00, 0x00, 0x00
        /*0020*/ 	.byte	0x00, 0x00, 0x00, 0x00


//--------------------- .nv.info._ZN7cutlass13device_kernelINS_4gemm6kernel13GemmUniversalIN4cute5tupleIJiiiiEEENS1_10collective13CollectiveMmaINS1_34MainloopSm90TmaGmmaWarpSpecializedILi4ENS5_IJNS4_1CILi1EEENSA_ILi2EEESB_EEENS1_32KernelTmaWarpSpecializedPingpongEEENS5_IJNSA_ILi64EEESG_NSA_ILi128EEEEEENS_6half_tENS5_IJlSB_lEEESJ_SK_NS4_8TiledMMAINS4_8MMA_AtomIJNS4_4SM904GMMA25MMA_64x64x16_F32F16F16_SSILNSO_5MajorE0ELSQ_0ELNSO_7ScaleInE1ELSR_1EEEEEENS4_6LayoutINS5_IJSB_SB_SB_EEENS5_IJNSA_ILi0EEESW_SW_EEEEENS5_IJNS4_10UnderscoreESZ_SZ_EEEEENS4_23SM90_TMA_LOAD_MULTICASTENS4_14ComposedLayoutINS4_7SwizzleILi3ELi4ELi3EEENS4_18smem_ptr_flag_bitsILi16EEENSU_INS5_IJNSA_ILi8EEESG_EEENS5_IJSG_SB_EEEEEEEvNS4_8identityENS4_13SM90_TMA_LOADES1C_vS1D_EENS_8epilogue10collective6detail29Sm90TmaWarpSpecializedAdapterINS1H_15DefaultEpilogueISJ_SK_SK_NS1G_6thread17LinearCombinationISJ_Li1EffLNS1L_9ScaleType4KindE0ELNS_15FloatRoundStyleE2ESJ_EENS1_15EpilogueDefaultEEEEEvvEEEEvNT_6ParamsE --------------------------
	.section	.nv.info._ZN7cutlass13device_kernelINS_4gemm6kernel13GemmUniversalIN4cute5tupleIJiiiiEEENS1_10collective13CollectiveMmaINS1_34MainloopSm90TmaGmmaWarpSpecializedILi4ENS5_IJNS4_1CILi1EEENSA_ILi2EEESB_EEENS1_32KernelTmaWarpSpecializedPingpongEEENS5_IJNSA_ILi64EEESG_NSA_ILi128EEEEEENS_6half_tENS5_IJlSB_lEEESJ_SK_NS4_8TiledMMAINS4_8MMA_AtomIJNS4_4SM904GMMA25MMA_64x64x16_F32F16F16_SSILNSO_5MajorE0ELSQ_0ELNSO_7ScaleInE1ELSR_1EEEEEENS4_6LayoutINS5_IJSB_SB_SB_EEENS5_IJNSA_ILi0EEESW_SW_EEEEENS5_IJNS4_10UnderscoreESZ_SZ_EEEEENS4_23SM90_TMA_LOAD_MULTICASTENS4_14ComposedLayoutINS4_7SwizzleILi3ELi4ELi3EEENS4_18smem_ptr_flag_bitsILi16EEENSU_INS5_IJNSA_ILi8EEESG_EEENS5_IJSG_SB_EEEEEEEvNS4_8identityENS4_13SM90_TMA_LOADES1C_vS1D_EENS_8epilogue10collective6detail29Sm90TmaWarpSpecializedAdapterINS1H_15DefaultEpilogueISJ_SK_SK_NS1G_6thread17LinearCombinationISJ_Li1EffLNS1L_9ScaleType4KindE0ELNS_15FloatRoundStyleE2ESJ_EENS1_15EpilogueDefaultEEEEEvvEEEEvNT_6ParamsE,"",@"SHT_CUDA_INFO"
	.sectionflags	@""
	.align	4


	//----- nvinfo : EIATTR_CUDA_API_VERSION
	.align		4
        /*0000*/ 	.byte	0x04, 0x37
        /*0002*/ 	.short	(.L_21 - .L_20)
.L_20:
        /*0004*/ 	.word	0x00000082


	//----- nvinfo : EIATTR_KPARAM_INFO
	.align		4
.L_21:
        /*0008*/ 	.byte	0x04, 0x17
        /*000a*/ 	.short	(.L_23 - .L_22)
.L_22:
        /*000c*/ 	.word	0x00000000
        /*0010*/ 	.short	0x0000
        /*0012*/ 	.short	0x0070
        /*0014*/ 	.byte	0x00, 0xf0, 0x01, 0x10


	//----- nvinfo : EIATTR_SPARSE_MMA_MASK
	.align		4
.L_23:
        /*0018*/ 	.byte	0x03, 0x50
        /*001a*/ 	.short	0x0000


	//----- nvinfo : EIATTR_MAXREG_COUNT
	.align		4
        /*001c*/ 	.byte	0x03, 0x1b
        /*001e*/ 	.short	0x00a8


	//----- nvinfo : EIATTR_NUM_BARRIERS
	.align		4
        /*0020*/ 	.byte	0x02, 0x4c
        /*0022*/ 	.byte	0x01
	.zero		1


	//----- nvinfo : EIATTR_EXTERNS
	.align		4
        /*0024*/ 	.byte	0x04, 0x0f
        /*0026*/ 	.short	(.L_25 - .L_24)


	//   ....[0]....
	.align		4
.L_24:
        /*0028*/ 	.word	index@(__assertfail)


	//----- nvinfo : EIATTR_MERCURY_ISA_VERSION
	.align		4
.L_25:
        /*002c*/ 	.byte	0x03, 0x5f
        /*002e*/ 	.short	0x0101


	//----- nvinfo : EIATTR_INT_WARP_WIDE_INSTR_OFFSETS
	.align		4
        /*0030*/ 	.byte	0x04, 0x31
        /*0032*/ 	.short	(.L_27 - .L_26)


	//   ....[0]....
.L_26:
        /*0034*/ 	.word	0x00000590


	//   ....[1]....
        /*0038*/ 	.word	0x000005d0


	//   ....[2]....
        /*003c*/ 	.word	0x00000660


	//   ....[3]....
        /*0040*/ 	.word	0x00000690


	//   ....[4]....
        /*0044*/ 	.word	0x000006d0


	//   ....[5]....
        /*0048*/ 	.word	0x000006e0


	//   ....[6]....
        /*004c*/ 	.word	0x000007a0


	//   ....[7]....
        /*0050*/ 	.word	0x00000800


	//   ....[8]....
        /*0054*/ 	.word	0x00002530


	//----- nvinfo : EIATTR_COOP_GROUP_MASK_REGIDS
	.align		4
.L_27:
        /*0058*/ 	.byte	0x04, 0x29
        /*005a*/ 	.short	(.L_29 - .L_28)


	//   ....[0]....
.L_28:
        /*005c*/ 	.word	0xffffffff


	//   ....[1]....
        /*0060*/ 	.word	0xffffffff


	//   ....[2]....
        /*0064*/ 	.word	0xffffffff


	//   ....[3]....
        /*0068*/ 	.word	0xffffffff


	//   ....[4]....
        /*006c*/ 	.word	0xffffffff


	//   ....[5]....
        /*0070*/ 	.word	0xffffffff


	//   ....[6]....
        /*0074*/ 	.word	0xffffffff


	//----- nvinfo : EIATTR_COOP_GROUP_INSTR_OFFSETS
	.align		4
.L_29:
        /*0078*/ 	.byte	0x04, 0x28
        /*007a*/ 	.short	(.L_31 - .L_30)


	//   ....[0]....
.L_30:
        /*007c*/ 	.word	0x00000060


	//   ....[1]....
        /*0080*/ 	.word	0x00000080


	//   ....[2]....
        /*0084*/ 	.word	0x00000180


	//   ....[3]....
        /*0088*/ 	.word	0x000003b0


	//   ....[4]....
        /*008c*/ 	.word	0x000003f0


	//   ....[5]....
        /*0090*/ 	.word	0x000004e0


	//   ....[6]....
        /*0094*/ 	.word	0x00000910


	//----- nvinfo : EIATTR_REG_RECONFIG
	.align		4
.L_31:
        /*0098*/ 	.byte	0x01, 0x54
	.zero		2


	//----- nvinfo : EIATTR_SYSCALL_OFFSETS
	.align		4
        /*009c*/ 	.byte	0x04, 0x46
        /*009e*/ 	.short	(.L_33 - .L_32)


	//   ....[0]....
.L_32:
        /*00a0*/ 	.word	0x000019c0


	//----- nvinfo : EIATTR_MBARRIER_INSTR_OFFSETS
	.align		4
.L_33:
        /*00a4*/ 	.byte	0x04, 0x39
        /*00a6*/ 	.short	(.L_35 - .L_34)


	//   ....[0]....
.L_34:
        /*00a8*/ 	.word	0x00000320
        /*00ac*/ 	.word	0x000000ff
        /*00b0*/ 	.word	0x00000000
        /*00b4*/ 	.short	0x0100
        /*00b6*/ 	.byte	0x07
	.zero		1


	//   ....[1]....
        /*00b8*/ 	.word	0x00000330
        /*00bc*/ 	.word	0x000000ff
        /*00c0*/ 	.word	0x00000020
        /*00c4*/ 	.short	0x0100
        /*00c6*/ 	.byte	0x07
	.zero		1


	//   ....[2]....
        /*00c8*/ 	.word	0x00000340
        /*00cc*/ 	.word	0x000000ff
        /*00d0*/ 	.word	0x00000008
        /*00d4*/ 	.short	0x0100
        /*00d6*/ 	.byte	0x07
	.zero		1


	//   ....[3]....
        /*00d8*/ 	.word	0x00000350
        /*00dc*/ 	.word	0x000000ff
        /*00e0*/ 	.word	0x00000028
        /*00e4*/ 	.short	0x0100
        /*00e6*/ 	.byte	0x07
	.zero		1


	//   ....[4]....
        /*00e8*/ 	.word	0x00000360
        /*00ec*/ 	.word	0x000000ff
        /*00f0*/ 	.word	0x00000010
        /*00f4*/ 	.short	0x0100
        /*00f6*/ 	.byte	0x07
	.zero		1


	//   ....[5]....
        /*00f8*/ 	.word	0x00000370
        /*00fc*/ 	.word	0x000000ff
        /*0100*/ 	.word	0x00000030
        /*0104*/ 	.short	0x0100
        /*0106*/ 	.byte	0x07
	.zero		1


	//   ....[6]....
        /*0108*/ 	.word	0x00000380
        /*010c*/ 	.word	0x000000ff
        /*0110*/ 	.word	0x00000018
        /*0114*/ 	.short	0x0100
        /*0116*/ 	.byte	0x07
	.zero		1


	//   ....[7]....
        /*0118*/ 	.word	0x00000390
        /*011c*/ 	.word	0x000000ff
        /*0120*/ 	.word	0x00000038
        /*0124*/ 	.short	0x0100
        /*0126*/ 	.byte	0x07
	.zero		1


	//   ....[8]....
        /*0128*/ 	.word	0x000007e0
        /*012c*/ 	.word	0x000000ff
        /*0130*/ 	.word	0x00000070
        /*0134*/ 	.short	0x0100
        /*0136*/ 	.byte	0x0d
	.zero		1


	//   ....[9]....
        /*0138*/ 	.word	0x00000820
        /*013c*/ 	.word	0x000000ff
        /*0140*/ 	.word	0x00000078
        /*0144*/ 	.short	0x0100
        /*0146*/ 	.byte	0x0d
	.zero		1


	//   ....[10]....
        /*0148*/ 	.word	0x00000850
        /*014c*/ 	.word	0x000000ff
        /*0150*/ 	.word	0x00000050
        /*0154*/ 	.short	0x0100
        /*0156*/ 	.byte	0x10
	.zero		1


	//   ....[11]....
        /*0158*/ 	.word	0x000008a0
        /*015c*/ 	.word	0x000000ff
        /*0160*/ 	.word	0x00000058
        /*0164*/ 	.short	0x0100
        /*0166*/ 	.byte	0x10
	.zero		1


	//   ....[12]....
        /*0168*/ 	.word	0x000008b0
        /*016c*/ 	.word	0x000000ff
        /*0170*/ 	.word	0x00000060
        /*0174*/ 	.short	0x0100
        /*0176*/ 	.byte	0x10
	.zero		1


	//   ....[13]....
        /*0178*/ 	.word	0x000008c0
        /*017c*/ 	.word	0x000000ff
        /*0180*/ 	.word	0x00000068
        /*0184*/ 	.short	0x0100
        /*0186*/ 	.byte	0x10
	.zero		1


	//   ....[14]....
        /*0188*/ 	.word	0x00001880
        /*018c*/ 	.word	0x00000040
        /*0190*/ 	.word	0xfffffff8
        /*0194*/ 	.short	0x010a
        /*0196*/ 	.byte	0x3f
	.zero		1


	//   ....[15]....
        /*0198*/ 	.word	0x00001a50
        /*019c*/ 	.word	0x00000003
        /*01a0*/ 	.word	0x00000000
        /*01a4*/ 	.short	0x010a
        /*01a6*/ 	.byte	0x3f
	.zero		1


	//   ....[16]....
        /*01a8*/ 	.word	0x00001a90
        /*01ac*/ 	.word	0x00000003
        /*01b0*/ 	.word	0x00000000
        /*01b4*/ 	.short	0x010a
        /*01b6*/ 	.byte	0x3f
	.zero		1


	//   ....[17]....
        /*01b8*/ 	.word	0x00001f50
        /*01bc*/ 	.word	0x000000ff
        /*01c0*/ 	.word	0x00000000
        /*01c4*/ 	.short	0x010a
        /*01c6*/ 	.byte	0x04
	.zero		1


	//   ....[18]....
        /*01c8*/ 	.word	0x00001f90
        /*01cc*/ 	.word	0x000000ff
        /*01d0*/ 	.word	0x00000000
        /*01d4*/ 	.short	0x010a
        /*01d6*/ 	.byte	0x04
	.zero		1


	//   ....[19]....
        /*01d8*/ 	.word	0x000023c0
        /*01dc*/ 	.word	0x00000005
        /*01e0*/ 	.word	0x00000000
        /*01e4*/ 	.short	0x0101
        /*01e6*/ 	.byte	0x3f
	.zero		1


	//   ....[20]....
        /*01e8*/ 	.word	0x000024c0
        /*01ec*/ 	.word	0x00000045
        /*01f0*/ 	.word	0x00000000
        /*01f4*/ 	.short	0x0101
        /*01f6*/ 	.byte	0x34
	.zero		1


	//   ....[21]....
        /*01f8*/ 	.word	0x000025b0
        /*01fc*/ 	.word	0x00000003
        /*0200*/ 	.word	0x00000000
        /*0204*/ 	.short	0x0101
        /*0206*/ 	.byte	0x3f
	.zero		1


	//   ....[22]....
        /*0208*/ 	.word	0x00002610
        /*020c*/ 	.word	0x00000040
        /*0210*/ 	.word	0x00000008
        /*0214*/ 	.short	0x010a
        /*0216*/ 	.byte	0x3f
	.zero		1


	//   ....[23]....
        /*0218*/ 	.word	0x000048e0
        /*021c*/ 	.word	0x00000041
        /*0220*/ 	.word	0x00000000
        /*0224*/ 	.short	0x0101
        /*0226*/ 	.byte	0x34
	.zero		1


	//   ....[24]....
        /*0228*/ 	.word	0x00005330
        /*022c*/ 	.word	0x0000000c
        /*0230*/ 	.word	0x00000020
        /*0234*/ 	.short	0x010a
        /*0236*/ 	.byte	0x3f
	.zero		1


	//   ....[25]....
        /*0238*/ 	.word	0x00005830
        /*023c*/ 	.word	0x00000004
        /*0240*/ 	.word	0x00000078
        /*0244*/ 	.short	0x0101
        /*0246*/ 	.byte	0x3f
	.zero		1


	//   ....[26]....
        /*0248*/ 	.word	0x00005f40
        /*024c*/ 	.word	0x00000007
        /*0250*/ 	.word	0x00000000
        /*0254*/ 	.short	0x010a
        /*0256*/ 	.byte	0x3f
	.zero		1


	//   ....[27]....
        /*0258*/ 	.word	0x00005fc0
        /*025c*/ 	.word	0x00000009
        /*0260*/ 	.word	0x00000000
        /*0264*/ 	.short	0x010a
        /*0266*/ 	.byte	0x3f
	.zero		1


	//   ....[28]....
        /*0268*/ 	.word	0x00006050
        /*026c*/ 	.word	0x00000006
        /*0270*/ 	.word	0x00000000
        /*0274*/ 	.short	0x010a
        /*0276*/ 	.byte	0x3f
	.zero		1


	//   ....[29]....
        /*0278*/ 	.word	0x000060e0
        /*027c*/ 	.word	0x00000003
        /*0280*/ 	.word	0x00000000
        /*0284*/ 	.short	0x010a
        /*0286*/ 	.byte	0x3f
	.zero		1


	//   ....[30]....
        /*0288*/ 	.word	0x00006140
        /*028c*/ 	.word	0x00000040
        /*0290*/ 	.word	0xfffffff8
        /*0294*/ 	.short	0x010a
        /*0296*/ 	.byte	0x3f
	.zero		1


	//   ....[31]....
        /*0298*/ 	.word	0x00006190
        /*029c*/ 	.word	0x00000003
        /*02a0*/ 	.word	0x00000000
        /*02a4*/ 	.short	0x010a
        /*02a6*/ 	.byte	0x3f
	.zero		1


	//   ....[32]....
        /*02a8*/ 	.word	0x000061f0
        /*02ac*/ 	.word	0x00000005
        /*02b0*/ 	.word	0x00000000
        /*02b4*/ 	.short	0x010a
        /*02b6*/ 	.byte	0x3f
	.zero		1


	//   ....[33]....
        /*02b8*/ 	.word	0x00006240
        /*02bc*/ 	.word	0x00000040
        /*02c0*/ 	.word	0x00000008
        /*02c4*/ 	.short	0x010a
        /*02c6*/ 	.byte	0x3f
	.zero		1


	//   ....[34]....
        /*02c8*/ 	.word	0x00006310
        /*02cc*/ 	.word	0x0000000c
        /*02d0*/ 	.word	0x00000020
        /*02d4*/ 	.short	0x010a
        /*02d6*/ 	.byte	0x3f
	.zero		1


	//   ....[35]....
        /*02d8*/ 	.word	0x000063e0
        /*02dc*/ 	.word	0x00000007
        /*02e0*/ 	.word	0x00000000
        /*02e4*/ 	.short	0x010a
        /*02e6*/ 	.byte	0x3f
	.zero		1


	//   ....[36]....
        /*02e8*/ 	.word	0x00006430
        /*02ec*/ 	.word	0x00000009
        /*02f0*/ 	.word	0x00000000
        /*02f4*/ 	.short	0x010a
        /*02f6*/ 	.byte	0x3f
	.zero		1


	//   ....[37]....
        /*02f8*/ 	.word	0x00006480
        /*02fc*/ 	.word	0x00000006
        /*0300*/ 	.word	0x00000000
        /*0304*/ 	.short	0x010a
        /*0306*/ 	.byte	0x3f
	.zero		1


	//----- nvinfo : EIATTR_NUM_MBARRIERS
	.align		4
.L_35:
        /*0308*/ 	.byte	0x03, 0x38
        /*030a*/ 	.short	0x000e


	//----- nvinfo : EIATTR_EXIT_INSTR_OFFSETS
	.align		4
        /*030c*/ 	.byte	0x04, 0x1c
        /*030e*/ 	.short	(.L_37 - .L_36)


	//   ....[0]....
.L_36:
        /*0310*/ 	.word	0x00001420


	//   ....[1]....
        /*0314*/ 	.word	0x00001480


	//   ....[2]....
        /*0318*/ 	.word	0x00005020


	//   ....[3]....
        /*031c*/ 	.word	0x00005050


	//   ....[4]....
        /*0320*/ 	.word	0x00006130


	//----- nvinfo : EIATTR_MAX_THREADS
	.align		4
.L_37:
        /*0324*/ 	.byte	0x04, 0x05
        /*0326*/ 	.short	(.L_39 - .L_38)
.L_38:
        /*0328*/ 	.word	0x00000180
        /*032c*/ 	.word	0x00000001
        /*0330*/ 	.word	0x00000001


	//----- nvinfo : EIATTR_CRS_STACK_SIZE
	.align		4
.L_39:
        /*0334*/ 	.byte	0x04, 0x1e
        /*0336*/ 	.short	(.L_41 - .L_40)
.L_40:
        /*0338*/ 	.word	0x00000000


	//----- nvinfo : EIATTR_CBANK_PARAM_SIZE
	.align		4
.L_41:
        /*033c*/ 	.byte	0x03, 0x19
        /*033e*/ 	.short	0x0470


	//----- nvinfo : EIATTR_PARAM_CBANK
	.align		4
        /*0340*/ 	.byte	0x04, 0x0a
        /*0342*/ 	.short	(.L_43 - .L_42)
	.align		4
.L_42:
        /*0344*/ 	.word	index@(.nv.constant0._ZN7cutlass13device_kernelINS_4gemm6kernel13GemmUniversalIN4cute5tupleIJiiiiEEENS1_10collective13CollectiveMmaINS1_34MainloopSm90TmaGmmaWarpSpecializedILi4ENS5_IJNS4_1CILi1EEENSA_ILi2EEESB_EEENS1_32KernelTmaWarpSpecializedPingpongEEENS5_IJNSA_ILi64EEESG_NSA_ILi128EEEEEENS_6half_tENS5_IJlSB_lEEESJ_SK_NS4_8TiledMMAINS4_8MMA_AtomIJNS4_4SM904GMMA25MMA_64x64x16_F32F16F16_SSILNSO_5MajorE0ELSQ_0ELNSO_7ScaleInE1ELSR_1EEEEEENS4_6LayoutINS5_IJSB_SB_SB_EEENS5_IJNSA_ILi0EEESW_SW_EEEEENS5_IJNS4_10UnderscoreESZ_SZ_EEEEENS4_23SM90_TMA_LOAD_MULTICASTENS4_14ComposedLayoutINS4_7SwizzleILi3ELi4ELi3EEENS4_18smem_ptr_flag_bitsILi16EEENSU_INS5_IJNSA_ILi8EEESG_EEENS5_IJSG_SB_EEEEEEEvNS4_8identityENS4_13SM90_TMA_LOADES1C_vS1D_EENS_8epilogue10collective6detail29Sm90TmaWarpSpecializedAdapterINS1H_15DefaultEpilogueISJ_SK_SK_NS1G_6thread17LinearCombinationISJ_Li1EffLNS1L_9ScaleType4KindE0ELNS_15FloatRoundStyleE2ESJ_EENS1_15EpilogueDefaultEEEEEvvEEEEvNT_6ParamsE)
        /*0348*/ 	.short	0x0210
        /*034a*/ 	.short	0x0470


	//----- nvinfo : EIATTR_SW_WAR
	.align		4
.L_43:
        /*034c*/ 	.byte	0x04, 0x36
        /*034e*/ 	.short	(.L_45 - .L_44)
.L_44:
        /*0350*/ 	.word	0x00000008
.L_45:


//--------------------- .nv.callgraph             --------------------------
	.section	.nv.callgraph,"",@"SHT_CUDA_CALLGRAPH"
	.align	4
	.sectionentsize	8
	.align		4
        /*0000*/ 	.word	0x00000000
	.align		4
        /*0004*/ 	.word	0xffffffff
	.align		4
        /*0008*/ 	.word	index@(_ZN7cutlass13device_kernelINS_4gemm6kernel13GemmUniversalIN4cute5tupleIJiiiiEEENS1_10collective13CollectiveMmaINS1_34MainloopSm90TmaGmmaWarpSpecializedILi4ENS5_IJNS4_1CILi1EEENSA_ILi2EEESB_EEENS1_32KernelTmaWarpSpecializedPingpongEEENS5_IJNSA_ILi64EEESG_NSA_ILi128EEEEEENS_6half_tENS5_IJlSB_lEEESJ_SK_NS4_8TiledMMAINS4_8MMA_AtomIJNS4_4SM904GMMA25MMA_64x64x16_F32F16F16_SSILNSO_5MajorE0ELSQ_0ELNSO_7ScaleInE1ELSR_1EEEEEENS4_6LayoutINS5_IJSB_SB_SB_EEENS5_IJNSA_ILi0EEESW_SW_EEEEENS5_IJNS4_10UnderscoreESZ_SZ_EEEEENS4_23SM90_TMA_LOAD_MULTICASTENS4_14ComposedLayoutINS4_7SwizzleILi3ELi4ELi3EEENS4_18smem_ptr_flag_bitsILi16EEENSU_INS5_IJNSA_ILi8EEESG_EEENS5_IJSG_SB_EEEEEEEvNS4_8identityENS4_13SM90_TMA_LOADES1C_vS1D_EENS_8epilogue10collective6detail29Sm90TmaWarpSpecializedAdapterINS1H_15DefaultEpilogueISJ_SK_SK_NS1G_6thread17LinearCombinationISJ_Li1EffLNS1L_9ScaleType4KindE0ELNS_15FloatRoundStyleE2ESJ_EENS1_15EpilogueDefaultEEEEEvvEEEEvNT_6ParamsE)
	.align		4
        /*000c*/ 	.word	index@(__assertfail)
	.align		4
        /*0010*/ 	.word	0x00000000
	.align		4
        /*0014*/ 	.word	0xfffffffe
	.align		4
        /*0018*/ 	.word	0x00000000
	.align		4
        /*001c*/ 	.word	0xfffffffd
	.align		4
        /*0020*/ 	.word	0x00000000
	.align		4
        /*0024*/ 	.word	0xfffffffc


//--------------------- .nv.constant4             --------------------------
	.section	.nv.constant4,"a",@progbits
	.align	8
	.align		8
.nv.constant4:
        /*0000*/ 	.dword	__assertfail
	.align		8
        /*0008*/ 	.dword	__unnamed_1
	.align		8
        /*0010*/ 	.dword	_ZN39_INTERNAL_e21920b3_4_k_cu_8a25da98_30374cuda3std3__45__cpo5beginE
	.align		8
        /*0018*/ 	.dword	_ZN39_INTERNAL_e21920b3_4_k_cu_8a25da98_30374cuda3std3__45__cpo3endE
	.align		8
        /*0020*/ 	.dword	_ZN39_INTERNAL_e21920b3_4_k_cu_8a25da98_30374cuda3std3__45__cpo6cbeginE
	.align		8
        /*0028*/ 	.dword	_ZN39_INTERNAL_e21920b3_4_k_cu_8a25da98_30374cuda3std3__45__cpo4cendE
	.align		8
        /*0030*/ 	.dword	_ZN39_INTERNAL_e21920b3_4_k_cu_8a25da98_30374cuda3std3__441_GLOBAL__N__e21920b3_4_k_cu_8a25da98_30376ignoreE
	.align		8
        /*0038*/ 	.dword	_ZN39_INTERNAL_e21920b3_4_k_cu_8a25da98_30374cuda3std3__419piecewise_constructE
	.align		8
        /*0040*/ 	.dword	_ZN39_INTERNAL_e21920b3_4_k_cu_8a25da98_30374cuda3std3__48in_placeE
	.align		8
        /*0048*/ 	.dword	_ZN39_INTERNAL_e21920b3_4_k_cu_8a25da98_30374cuda3std6ranges3__45__cpo4swapE
	.align		8
        /*0050*/ 	.dword	_ZN39_INTERNAL_e21920b3_4_k_cu_8a25da98_30374cuda3std6ranges3__45__cpo9iter_moveE
	.align		8
        /*0058*/ 	.dword	_ZN39_INTERNAL_e21920b3_4_k_cu_8a25da98_30374cute7productE
	.align		8
        /*0060*/ 	.dword	_ZN39_INTERNAL_e21920b3_4_k_cu_8a25da98_30374cute1_E
	.align		8
        /*0068*/ 	.dword	$str$22
	.align		8
        /*0070*/ 	.dword	$str$23


//--------------------- .text._ZN7cutlass13device_kernelINS_4gemm6kernel13GemmUniversalIN4cute5tupleIJiiiiEEENS1_10collective13CollectiveMmaINS1_34MainloopSm90TmaGmmaWarpSpecializedILi4ENS5_IJNS4_1CILi1EEENSA_ILi2EEESB_EEENS1_32KernelTmaWarpSpecializedPingpongEEENS5_IJNSA_ILi64EEESG_NSA_ILi128EEEEEENS_6half_tENS5_IJlSB_lEEESJ_SK_NS4_8TiledMMAINS4_8MMA_AtomIJNS4_4SM904GMMA25MMA_64x64x16_F32F16F16_SSILNSO_5MajorE0ELSQ_0ELNSO_7ScaleInE1ELSR_1EEEEEENS4_6LayoutINS5_IJSB_SB_SB_EEENS5_IJNSA_ILi0EEESW_SW_EEEEENS5_IJNS4_10UnderscoreESZ_SZ_EEEEENS4_23SM90_TMA_LOAD_MULTICASTENS4_14ComposedLayoutINS4_7SwizzleILi3ELi4ELi3EEENS4_18smem_ptr_flag_bitsILi16EEENSU_INS5_IJNSA_ILi8EEESG_EEENS5_IJSG_SB_EEEEEEEvNS4_8identityENS4_13SM90_TMA_LOADES1C_vS1D_EENS_8epilogue10collective6detail29Sm90TmaWarpSpecializedAdapterINS1H_15DefaultEpilogueISJ_SK_SK_NS1G_6thread17LinearCombinationISJ_Li1EffLNS1L_9ScaleType4KindE0ELNS_15FloatRoundStyleE2ESJ_EENS1_15EpilogueDefaultEEEEEvvEEEEvNT_6ParamsE --------------------------
	.section	.text._ZN7cutlass13device_kernelINS_4gemm6kernel13GemmUniversalIN4cute5tupleIJiiiiEEENS1_10collective13CollectiveMmaINS1_34MainloopSm90TmaGmmaWarpSpecializedILi4ENS5_IJNS4_1CILi1EEENSA_ILi2EEESB_EEENS1_32KernelTmaWarpSpecializedPingpongEEENS5_IJNSA_ILi64EEESG_NSA_ILi128EEEEEENS_6half_tENS5_IJlSB_lEEESJ_SK_NS4_8TiledMMAINS4_8MMA_AtomIJNS4_4SM904GMMA25MMA_64x64x16_F32F16F16_SSILNSO_5MajorE0ELSQ_0ELNSO_7ScaleInE1ELSR_1EEEEEENS4_6LayoutINS5_IJSB_SB_SB_EEENS5_IJNSA_ILi0EEESW_SW_EEEEENS5_IJNS4_10UnderscoreESZ_SZ_EEEEENS4_23SM90_TMA_LOAD_MULTICASTENS4_14ComposedLayoutINS4_7SwizzleILi3ELi4ELi3EEENS4_18smem_ptr_flag_bitsILi16EEENSU_INS5_IJNSA_ILi8EEESG_EEENS5_IJSG_SB_EEEEEEEvNS4_8identityENS4_13SM90_TMA_LOADES1C_vS1D_EENS_8epilogue10collective6detail29Sm90TmaWarpSpecializedAdapterINS1H_15DefaultEpilogueISJ_SK_SK_NS1G_6thread17LinearCombinationISJ_Li1EffLNS1L_9ScaleType4KindE0ELNS_15FloatRoundStyleE2ESJ_EENS1_15EpilogueDefaultEEEEEvvEEEEvNT_6ParamsE,"ax",@progbits
	.align	128
.text._ZN7cutlass13device_kernelINS_4gemm6kernel13GemmUniversalIN4cute5tupleIJiiiiEEENS1_10collective13CollectiveMmaINS1_34MainloopSm90TmaGmmaWarpSpecializedILi4ENS5_IJNS4_1CILi1EEENSA_ILi2EEESB_EEENS1_32KernelTmaWarpSpecializedPingpongEEENS5_IJNSA_ILi64EEESG_NSA_ILi128EEEEEENS_6half_tENS5_IJlSB_lEEESJ_SK_NS4_8TiledMMAINS4_8MMA_AtomIJNS4_4SM904GMMA25MMA_64x64x16_F32F16F16_SSILNSO_5MajorE0ELSQ_0ELNSO_7ScaleInE1ELSR_1EEEEEENS4_6LayoutINS5_IJSB_SB_SB_EEENS5_IJNSA_ILi0EEESW_SW_EEEEENS5_IJNS4_10UnderscoreESZ_SZ_EEEEENS4_23SM90_TMA_LOAD_MULTICASTENS4_14ComposedLayoutINS4_7SwizzleILi3ELi4ELi3EEENS4_18smem_ptr_flag_bitsILi16EEENSU_INS5_IJNSA_ILi8EEESG_EEENS5_IJSG_SB_EEEEEEEvNS4_8identityENS4_13SM90_TMA_LOADES1C_vS1D_EENS_8epilogue10collective6detail29Sm90TmaWarpSpecializedAdapterINS1H_15DefaultEpilogueISJ_SK_SK_NS1G_6thread17LinearCombinationISJ_Li1EffLNS1L_9ScaleType4KindE0ELNS_15FloatRoundStyleE2ESJ_EENS1_15EpilogueDefaultEEEEEvvEEEEvNT_6ParamsE:
        .type           _ZN7cutlass13device_kernelINS_4gemm6kernel13GemmUniversalIN4cute5tupleIJiiiiEEENS1_10collective13CollectiveMmaINS1_34MainloopSm90TmaGmmaWarpSpecializedILi4ENS5_IJNS4_1CILi1EEENSA_ILi2EEESB_EEENS1_32KernelTmaWarpSpecializedPingpongEEENS5_IJNSA_ILi64EEESG_NSA_ILi128EEEEEENS_6half_tENS5_IJlSB_lEEESJ_SK_NS4_8TiledMMAINS4_8MMA_AtomIJNS4_4SM904GMMA25MMA_64x64x16_F32F16F16_SSILNSO_5MajorE0ELSQ_0ELNSO_7ScaleInE1ELSR_1EEEEEENS4_6LayoutINS5_IJSB_SB_SB_EEENS5_IJNSA_ILi0EEESW_SW_EEEEENS5_IJNS4_10UnderscoreESZ_SZ_EEEEENS4_23SM90_TMA_LOAD_MULTICASTENS4_14ComposedLayoutINS4_7SwizzleILi3ELi4ELi3EEENS4_18smem_ptr_flag_bitsILi16EEENSU_INS5_IJNSA_ILi8EEESG_EEENS5_IJSG_SB_EEEEEEEvNS4_8identityENS4_13SM90_TMA_LOADES1C_vS1D_EENS_8epilogue10collective6detail29Sm90TmaWarpSpecializedAdapterINS1H_15DefaultEpilogueISJ_SK_SK_NS1G_6thread17LinearCombinationISJ_Li1EffLNS1L_9ScaleType4KindE0ELNS_15FloatRoundStyleE2ESJ_EENS1_15EpilogueDefaultEEEEEvvEEEEvNT_6ParamsE,@function
        .size           _ZN7cutlass13device_kernelINS_4gemm6kernel13GemmUniversalIN4cute5tupleIJiiiiEEENS1_10collective13CollectiveMmaINS1_34MainloopSm90TmaGmmaWarpSpecializedILi4ENS5_IJNS4_1CILi1EEENSA_ILi2EEESB_EEENS1_32KernelTmaWarpSpecializedPingpongEEENS5_IJNSA_ILi64EEESG_NSA_ILi128EEEEEENS_6half_tENS5_IJlSB_lEEESJ_SK_NS4_8TiledMMAINS4_8MMA_AtomIJNS4_4SM904GMMA25MMA_64x64x16_F32F16F16_SSILNSO_5MajorE0ELSQ_0ELNSO_7ScaleInE1ELSR_1EEEEEENS4_6LayoutINS5_IJSB_SB_SB_EEENS5_IJNSA_ILi0EEESW_SW_EEEEENS5_IJNS4_10UnderscoreESZ_SZ_EEEEENS4_23SM90_TMA_LOAD_MULTICASTENS4_14ComposedLayoutINS4_7SwizzleILi3ELi4ELi3EEENS4_18smem_ptr_flag_bitsILi16EEENSU_INS5_IJNSA_ILi8EEESG_EEENS5_IJSG_SB_EEEEEEEvNS4_8identityENS4_13SM90_TMA_LOADES1C_vS1D_EENS_8epilogue10collective6detail29Sm90TmaWarpSpecializedAdapterINS1H_15DefaultEpilogueISJ_SK_SK_NS1G_6thread17LinearCombinationISJ_Li1EffLNS1L_9ScaleType4KindE0ELNS_15FloatRoundStyleE2ESJ_EENS1_15EpilogueDefaultEEEEEvvEEEEvNT_6ParamsE,(.L_x_136 - _ZN7cutlass13device_kernelINS_4gemm6kernel13GemmUniversalIN4cute5tupleIJiiiiEEENS1_10collective13CollectiveMmaINS1_34MainloopSm90TmaGmmaWarpSpecializedILi4ENS5_IJNS4_1CILi1EEENSA_ILi2EEESB_EEENS1_32KernelTmaWarpSpecializedPingpongEEENS5_IJNSA_ILi64EEESG_NSA_ILi128EEEEEENS_6half_tENS5_IJlSB_lEEESJ_SK_NS4_8TiledMMAINS4_8MMA_AtomIJNS4_4SM904GMMA25MMA_64x64x16_F32F16F16_SSILNSO_5MajorE0ELSQ_0ELNSO_7ScaleInE1ELSR_1EEEEEENS4_6LayoutINS5_IJSB_SB_SB_EEENS5_IJNSA_ILi0EEESW_SW_EEEEENS5_IJNS4_10UnderscoreESZ_SZ_EEEEENS4_23SM90_TMA_LOAD_MULTICASTENS4_14ComposedLayoutINS4_7SwizzleILi3ELi4ELi3EEENS4_18smem_ptr_flag_bitsILi16EEENSU_INS5_IJNSA_ILi8EEESG_EEENS5_IJSG_SB_EEEEEEEvNS4_8identityENS4_13SM90_TMA_LOADES1C_vS1D_EENS_8epilogue10collective6detail29Sm90TmaWarpSpecializedAdapterINS1H_15DefaultEpilogueISJ_SK_SK_NS1G_6thread17LinearCombinationISJ_Li1EffLNS1L_9ScaleType4KindE0ELNS_15FloatRoundStyleE2ESJ_EENS1_15EpilogueDefaultEEEEEvvEEEEvNT_6ParamsE)
        .other          _ZN7cutlass13device_kernelINS_4gemm6kernel13GemmUniversalIN4cute5tupleIJiiiiEEENS1_10collective13CollectiveMmaINS1_34MainloopSm90TmaGmmaWarpSpecializedILi4ENS5_IJNS4_1CILi1EEENSA_ILi2EEESB_EEENS1_32KernelTmaWarpSpecializedPingpongEEENS5_IJNSA_ILi64EEESG_NSA_ILi128EEEEEENS_6half_tENS5_IJlSB_lEEESJ_SK_NS4_8TiledMMAINS4_8MMA_AtomIJNS4_4SM904GMMA25MMA_64x64x16_F32F16F16_SSILNSO_5MajorE0ELSQ_0ELNSO_7ScaleInE1ELSR_1EEEEEENS4_6LayoutINS5_IJSB_SB_SB_EEENS5_IJNSA_ILi0EEESW_SW_EEEEENS5_IJNS4_10UnderscoreESZ_SZ_EEEEENS4_23SM90_TMA_LOAD_MULTICASTENS4_14ComposedLayoutINS4_7SwizzleILi3ELi4ELi3EEENS4_18smem_ptr_flag_bitsILi16EEENSU_INS5_IJNSA_ILi8EEESG_EEENS5_IJSG_SB_EEEEEEEvNS4_8identityENS4_13SM90_TMA_LOADES1C_vS1D_EENS_8epilogue10collective6detail29Sm90TmaWarpSpecializedAdapterINS1H_15DefaultEpilogueISJ_SK_SK_NS1G_6thread17LinearCombinationISJ_Li1EffLNS1L_9ScaleType4KindE0ELNS_15FloatRoundStyleE2ESJ_EENS1_15EpilogueDefaultEEEEEvvEEEEvNT_6ParamsE,@"STO_CUDA_ENTRY STV_DEFAULT"
_ZN7cutlass13device_kernelINS_4gemm6kernel13GemmUniversalIN4cute5tupleIJiiiiEEENS1_10collective13CollectiveMmaINS1_34MainloopSm90TmaGmmaWarpSpecializedILi4ENS5_IJNS4_1CILi1EEENSA_ILi2EEESB_EEENS1_32KernelTmaWarpSpecializedPingpongEEENS5_IJNSA_ILi64EEESG_NSA_ILi128EEEEEENS_6half_tENS5_IJlSB_lEEESJ_SK_NS4_8TiledMMAINS4_8MMA_AtomIJNS4_4SM904GMMA25MMA_64x64x16_F32F16F16_SSILNSO_5MajorE0ELSQ_0ELNSO_7ScaleInE1ELSR_1EEEEEENS4_6LayoutINS5_IJSB_SB_SB_EEENS5_IJNSA_ILi0EEESW_SW_EEEEENS5_IJNS4_10UnderscoreESZ_SZ_EEEEENS4_23SM90_TMA_LOAD_MULTICASTENS4_14ComposedLayoutINS4_7SwizzleILi3ELi4ELi3EEENS4_18smem_ptr_flag_bitsILi16EEENSU_INS5_IJNSA_ILi8EEESG_EEENS5_IJSG_SB_EEEEEEEvNS4_8identityENS4_13SM90_TMA_LOADES1C_vS1D_EENS_8epilogue10collective6detail29Sm90TmaWarpSpecializedAdapterINS1H_15DefaultEpilogueISJ_SK_SK_NS1G_6thread17LinearCombinationISJ_Li1EffLNS1L_9ScaleType4KindE0ELNS_15FloatRoundStyleE2ESJ_EENS1_15EpilogueDefaultEEEEEvvEEEEvNT_6ParamsE:
[----:B------:R-:W0:Y:S01]  /*0000*/  LDC R1, c[0x0][0x28] ;  /* 0x00000a00ff017b82 */ /* 0x000e220000000800 */
[----:B------:R-:W1:Y:S01]  /*0010*/  S2R R3, SR_TID.X ;  /* 0x0000000000037919 */ /* 0x000e620000002100 */
[----:B------:R-:W-:Y:S01]  /*0020*/  ELECT P0, URZ, PT ;  /* 0x00000000003f782f */ /* 0x000fe20003800000 */
[----:B------:R-:W-:Y:S01]  /*0030*/  BSSY B0, `(.L_x_0) ;  /* 0x0000014000007945 */ /* 0x000fe20003800000 */
[--C-:B-1----:R-:W-:Y:S02]  /*0040*/  SHF.R.U32.HI R0, RZ, 0x5, R3.reuse ;  /* 0x00000005ff007819 */ /* 0x102fe40000011603 */
[----:B------:R-:W-:-:S03]  /*0050*/  SHF.R.U32.HI R5, RZ, 0x7, R3 ;  /* 0x00000007ff057819 */ /* 0x000fc60000011603 */
[----:B------:R-:W1:Y:S02]  /*0060*/  SHFL.IDX PT, R2, R0, RZ, 0x1f ;  /* 0x00001fff00027589 */ /* 0x000e6400000e0000 */
[----:B-1----:R-:W-:Y:S02]  /*0070*/  R2UR UR6, R2 ;  /* 0x00000000020672ca */ /* 0x002fe400000e0000 */
[----:B------:R1:W2:Y:S11]  /*0080*/  SHFL.IDX PT, R2, R5, RZ, 0x1f ;  /* 0x00001fff05027589 */ /* 0x0002b600000e0000 */
[----:B------:R-:W-:-:S02]  /*0090*/  USHF.R.S32.HI UR4, URZ, 0x1f, UR6 ;  /* 0x0000001f3f047899 */ /* 0x000fc40008011406 */
[----:B------:R-:W-:Y:S02]  /*00a0*/  ISETP.NE.OR P0, PT, RZ, UR6, !P0 ;  /* 0x00000006ff007c0c */ /* 0x000fe4000c705670 */
[----:B------:R-:W-:-:S04]  /*00b0*/  ULEA.HI UR4, UR4, UR6, URZ, 0x2 ;  /* 0x0000000604047291 */ /* 0x000fc8000f8f103f */
[----:B------:R-:W-:-:S04]  /*00c0*/  ULOP3.LUT UR4, UR4, 0xfffffffc, URZ, 0xc0, !UPT ;  /* 0xfffffffc04047892 */ /* 0x000fc8000f8ec03f */
[----:B------:R-:W-:-:S03]  /*00d0*/  UIADD3 UR6, UR6, -UR4, URZ ;  /* 0x8000000406067290 */ /* 0x000fc6000fffe03f */
[----:B012---:R-:W-:Y:S09]  /*00e0*/  @P0 BRA `(.L_x_1) ;  /* 0x0000000000200947 */ /* 0x007ff20003800000 */
[----:B------:R-:W-:Y:S02]  /*00f0*/  ULDC.64 UR4, c[0x0][0x198] ;  /* 0x0000660000047ab9 */ /* 0x000fe40000000a00 */
[----:B------:R-:W-:Y:S02]  /*0100*/  UIADD3 UR8, UP0, UR4, 0xf0, URZ ;  /* 0x000000f004087890 */ /* 0x000fe4000ff1e03f */
[----:B------:R-:W-:Y:S02]  /*0110*/  UIADD3 UR4, UP1, UR4, 0x1f0, URZ ;  /* 0x000001f004047890 */ /* 0x000fe4000ff3e03f */
[----:B------:R-:W-:Y:S02]  /*0120*/  UIADD3.X UR9, URZ, UR5, URZ, UP0, !UPT ;  /* 0x000000053f097290 */ /* 0x000fe400087fe43f */
[----:B------:R-:W-:-:S07]  /*0130*/  UIADD3.X UR5, URZ, UR5, URZ, UP1, !UPT ;  /* 0x000000053f057290 */ /* 0x000fce0008ffe43f */
[----:B------:R0:W-:Y:S02]  /*0140*/  UTMACCTL.PF [UR8] ;  /* 0x00000000080079b9 */ /* 0x0001e40008040000 */
[----:B------:R0:W-:Y:S02]  /*0150*/  UTMACCTL.PF [UR4] ;  /* 0x00000000040079b9 */ /* 0x0001e40008040000 */
[----:B0-----:R-:W-:Y:S01]  /*0160*/  NOP ;  /* 0x0000000000007918 */ /* 0x001fe20000000000 */
.L_x_1:
[----:B------:R-:W-:Y:S05]  /*0170*/  BSYNC B0 ;  /* 0x0000000000007941 */ /* 0x000fea0003800000 */
.L_x_0:
[----:B------:R-:W0:Y:S01]  /*0180*/  SHFL.IDX PT, R6, R0, RZ, 0x1f ;  /* 0x00001fff00067589 */ /* 0x000e2200000e0000 */
[----:B------:R-:W-:Y:S01]  /*0190*/  R2UR UR19, R2 ;  /* 0x00000000021372ca */ /* 0x000fe200000e0000 */
[----:B------:R-:W-:Y:S01]  /*01a0*/  UISETP.NE.AND UP0, UPT, UR6, 0x3, UPT ;  /* 0x000000030600788c */ /* 0x000fe2000bf05270 */
[----:B------:R-:W-:-:S03]  /*01b0*/  SHF.R.S32.HI R2, RZ, 0x1f, R3 ;  /* 0x0000001fff027819 */ /* 0x000fc60000011403 */
[----:B------:R-:W-:Y:S01]  /*01c0*/  UISETP.EQ.OR UP0, UPT, UR6, URZ, !UP0 ;  /* 0x0000003f0600728c */ /* 0x000fe2000c702670 */
[----:B------:R-:W-:-:S07]  /*01d0*/  LEA.HI R2, R2, R3, RZ, 0x7 ;  /* 0x0000000302027211 */ /* 0x000fce00078f38ff */
[----:B------:R-:W-:Y:S02]  /*01e0*/  UIADD3 UR14, UR19, -0x1, URZ ;  /* 0xffffffff130e7890 */ /* 0x000fe4000fffe03f */
[----:B------:R-:W-:Y:S02]  /*01f0*/  UISETP.EQ.AND UP0, UPT, UR19, URZ, UP0 ;  /* 0x0000003f1300728c */ /* 0x000fe40008702270 */
[----:B------:R-:W-:Y:S02]  /*0200*/  UISETP.GE.U32.AND UP1, UPT, UR14, 0x2, UPT ;  /* 0x000000020e00788c */ /* 0x000fe4000bf26070 */
[----:B------:R-:W-:Y:S01]  /*0210*/  USEL UR40, URZ, 0x1, !UP0 ;  /* 0x000000013f287887 */ /* 0x000fe2000c000000 */
[----:B0-----:R-:W-:-:S03]  /*0220*/  ISETP.NE.AND P0, PT, R6, RZ, PT ;  /* 0x000000ff0600720c */ /* 0x001fc60003f05270 */
[----:B------:R-:W-:-:S10]  /*0230*/  USEL UR40, UR40, 0x2, UP1 ;  /* 0x0000000228287887 */ /* 0x000fd40008800000 */
[----:B------:R-:W-:Y:S05]  /*0240*/  @P0 BRA `(.L_x_2) ;  /* 0x0000000000580947 */ /* 0x000fea0003800000 */
[----:B------:R-:W0:Y:S01]  /*0250*/  S2UR UR7, SR_CgaCtaId ;  /* 0x00000000000779c3 */ /* 0x000e220000008800 */
[----:B------:R-:W-:Y:S01]  /*0260*/  UMOV UR4, 0x400 ;  /* 0x0000040000047882 */ /* 0x000fe20000000000 */
[----:B------:R-:W-:Y:S01]  /*0270*/  UMOV UR5, 0x1 ;  /* 0x0000000100057882 */ /* 0x000fe20000000000 */
[----:B------:R-:W-:Y:S01]  /*0280*/  UMOV UR8, 0x2 ;  /* 0x0000000200087882 */ /* 0x000fe20000000000 */
[----:B------:R-:W-:Y:S01]  /*0290*/  ELECT P0, URZ, PT ;  /* 0x00000000003f782f */ /* 0x000fe20003800000 */
[----:B------:R-:W-:-:S04]  /*02a0*/  UIADD3 UR8, -UR8, 0x100000, URZ ;  /* 0x0010000008087890 */ /* 0x000fc8000fffe13f */
[----:B------:R-:W-:Y:S02]  /*02b0*/  USHF.L.U32 UR9, UR8, 0xb, URZ ;  /* 0x0000000b08097899 */ /* 0x000fe4000800063f */
[----:B------:R-:W-:Y:S02]  /*02c0*/  USHF.L.U32 UR8, UR8, 0x1, URZ ;  /* 0x0000000108087899 */ /* 0x000fe4000800063f */
[----:B0-----:R-:W-:Y:S02]  /*02d0*/  ULEA UR7, UR7, UR4, 0x18 ;  /* 0x0000000407077291 */ /* 0x001fe4000f8ec03f */
[----:B------:R-:W-:-:S04]  /*02e0*/  UIADD3 UR4, -UR5, 0x100000, URZ ;  /* 0x0010000005047890 */ /* 0x000fc8000fffe13f */
[----:B------:R-:W-:Y:S02]  /*02f0*/  USHF.L.U32 UR5, UR4, 0xb, URZ ;  /* 0x0000000b04057899 */ /* 0x000fe4000800063f */
[----:B------:R-:W-:Y:S01]  /*0300*/  USHF.L.U32 UR4, UR4, 0x1, URZ ;  /* 0x0000000104047899 */ /* 0x000fe2000800063f */
[----:B------:R-:W0:Y:S11]  /*0310*/  FENCE.VIEW.ASYNC.S ;  /* 0x00000000000073c6 */ /* 0x000e360000000000 */
[----:B0-----:R0:W1:Y:S01]  /*0320*/  SYNCS.EXCH.64 URZ, [UR7], UR4 ;  /* 0x00000004073f75b2 */ /* 0x0010620008000100 */
[----:B------:R0:W2:Y:S01]  /*0330*/  SYNCS.EXCH.64 URZ, [UR7+0x20], UR8 ;  /* 0x00002008073f75b2 */ /* 0x0000a20008000100 */
[----:B------:R0:W3:Y:S01]  /*0340*/  SYNCS.EXCH.64 URZ, [UR7+0x8], UR4 ;  /* 0x00000804073f75b2 */ /* 0x0000e20008000100 */
[----:B------:R0:W4:Y:S01]  /*0350*/  SYNCS.EXCH.64 URZ, [UR7+0x28], UR8 ;  /* 0x00002808073f75b2 */ /* 0x0001220008000100 */
[----:B------:R0:W0:Y:S01]  /*0360*/  SYNCS.EXCH.64 URZ, [UR7+0x10], UR4 ;  /* 0x00001004073f75b2 */ /* 0x0000220008000100 */
[----:B------:R0:W0:Y:S01]  /*0370*/  SYNCS.EXCH.64 URZ, [UR7+0x30], UR8 ;  /* 0x00003008073f75b2 */ /* 0x0000220008000100 */
[----:B------:R0:W0:Y:S01]  /*0380*/  SYNCS.EXCH.64 URZ, [UR7+0x18], UR4 ;  /* 0x00001804073f75b2 */ /* 0x0000220008000100 */
[----:B------:R0:W0:Y:S01]  /*0390*/  SYNCS.EXCH.64 URZ, [UR7+0x38], UR8 ;  /* 0x00003808073f75b2 */ /* 0x0000220008000100 */
[----:B------:R-:W-:Y:S01]  /*03a0*/  NOP ;  /* 0x0000000000007918 */ /* 0x000fe20000000000 */
.L_x_2:
[----:B------:R-:W5:Y:S01]  /*03b0*/  SHFL.IDX PT, R10, R0, RZ, 0x1f ;  /* 0x00001fff000a7589 */ /* 0x000f6200000e0000 */
[----:B------:R-:W1:Y:S01]  /*03c0*/  S2UR UR15, SR_CTAID.X ;  /* 0x00000000000f79c3 */ /* 0x000e620000002500 */
[----:B------:R-:W-:Y:S02]  /*03d0*/  ELECT P0, URZ, PT ;  /* 0x00000000003f782f */ /* 0x000fe40003800000 */
[----:B------:R-:W-:Y:S01]  /*03e0*/  SHF.R.S32.HI R11, RZ, 0x1f, R6 ;  /* 0x0000001fff0b7819 */ /* 0x000fe20000011406 */
[----:B------:R1:W2:Y:S01]  /*03f0*/  SHFL.IDX PT, R8, R0, RZ, 0x1f ;  /* 0x00001fff00087589 */ /* 0x0002a200000e0000 */
[----:B------:R-:W-:Y:S02]  /*0400*/  ELECT P1, URZ, PT ;  /* 0x00000000003f782f */ /* 0x000fe40003820000 */
[----:B------:R-:W-:Y:S01]  /*0410*/  LOP3.LUT R2, R2, 0xffffff80, RZ, 0xc0, !PT ;  /* 0xffffff8002027812 */ /* 0x000fe200078ec0ff */
[----:B0-----:R-:W-:Y:S01]  /*0420*/  ULDC UR4, c[0x0][0x150] ;  /* 0x0000540000047ab9 */ /* 0x001fe20000000800 */
[----:B------:R-:W-:Y:S01]  /*0430*/  LEA.HI R11, R11, R6, RZ, 0x2 ;  /* 0x000000060b0b7211 */ /* 0x000fe200078f10ff */
[----:B------:R-:W0:Y:S01]  /*0440*/  S2UR UR8, SR_CTAID.Y ;  /* 0x00000000000879c3 */ /* 0x000e220000002600 */
[----:B------:R-:W-:Y:S01]  /*0450*/  NOP ;  /* 0x0000000000007918 */ /* 0x000fe20000000000 */
[----:B------:R-:W-:Y:S01]  /*0460*/  IMAD.IADD R4, R3, 0x1, -R2 ;  /* 0x0000000103047824 */ /* 0x000fe200078e0a02 */
[----:B------:R-:W-:Y:S01]  /*0470*/  LOP3.LUT R11, R11, 0x3ffffffc, RZ, 0xc0, !PT ;  /* 0x3ffffffc0b0b7812 */ /* 0x000fe200078ec0ff */
[----:B------:R-:W-:Y:S01]  /*0480*/  NOP ;  /* 0x0000000000007918 */ /* 0x000fe20000000000 */
[----:B------:R-:W-:Y:S01]  /*0490*/  ULDC UR17, c[0x0][0x148] ;  /* 0x0000520000117ab9 */ /* 0x000fe20000000800 */
[----:B------:R-:W-:Y:S01]  /*04a0*/  UMOV UR20, 0x80 ;  /* 0x0000008000147882 */ /* 0x000fe20000000000 */
[----:B------:R-:W-:Y:S01]  /*04b0*/  SHF.R.S32.HI R9, RZ, 0x1f, R4 ;  /* 0x0000001fff097819 */ /* 0x000fe20000011404 */
[----:B------:R-:W-:Y:S01]  /*04c0*/  IMAD.IADD R11, R6, 0x1, -R11 ;  /* 0x00000001060b7824 */ /* 0x000fe200078e0a0b */
[----:B------:R-:W-:Y:S01]  /*04d0*/  ULDC UR12, c[0x0][0x144] ;  /* 0x00005100000c7ab9 */ /* 0x000fe20000000800 */
[----:B------:R-:W3:Y:S01]  /*04e0*/  SHFL.IDX PT, R5, R5, RZ, 0x1f ;  /* 0x00001fff05057589 */ /* 0x000ee200000e0000 */
[----:B------:R-:W-:-:S02]  /*04f0*/  LEA.HI R2, R9, R4, RZ, 0x3 ;  /* 0x0000000409027211 */ /* 0x000fc400078f18ff */
[----:B------:R-:W-:Y:S02]  /*0500*/  ISETP.NE.AND P3, PT, RZ, UR19, PT ;  /* 0x00000013ff007c0c */ /* 0x000fe4000bf65270 */
[----:B-----5:R-:W-:Y:S02]  /*0510*/  ISETP.NE.OR P0, PT, R10, RZ, !P0 ;  /* 0x000000ff0a00720c */ /* 0x020fe40004705670 */
[----:B-1----:R-:W-:Y:S02]  /*0520*/  I2FP.F32.U32 R0, UR15 ;  /* 0x0000000f00007c45 */ /* 0x002fe40008201000 */
[----:B--2---:R-:W-:Y:S02]  /*0530*/  ISETP.NE.OR P1, PT, R8, RZ, !P1 ;  /* 0x000000ff0800720c */ /* 0x004fe40004f25670 */
[----:B------:R-:W-:Y:S01]  /*0540*/  SHF.R.S32.HI R7, RZ, 0x3, R2 ;  /* 0x00000003ff077819 */ /* 0x000fe20000011402 */
[----:B------:R-:W-:Y:S01]  /*0550*/  FMUL R0, R0, UR4 ;  /* 0x0000000400007c20 */ /* 0x000fe20008400000 */
[----:B------:R-:W-:Y:S01]  /*0560*/  ULDC UR4, c[0x0][0x154] ;  /* 0x0000550000047ab9 */ /* 0x000fe20000000800 */
[----:B0-----:R-:W-:-:S02]  /*0570*/  I2FP.F32.U32 R6, UR8 ;  /* 0x0000000800067c45 */ /* 0x001fc40008201000 */
[----:B------:R-:W-:Y:S02]  /*0580*/  SHF.R.S32.HI R2, RZ, 0x1f, R2 ;  /* 0x0000001fff027819 */ /* 0x000fe40000011402 */
[----:B------:R-:W-:Y:S01]  /*0590*/  VOTEU.ALL UP2, P0 ;  /* 0x00000000003f7886 */ /* 0x000fe20000040000 */
[----:B------:R-:W-:Y:S01]  /*05a0*/  FMUL R6, R6, UR4 ;  /* 0x0000000406067c20 */ /* 0x000fe20008400000 */
[----:B------:R-:W0:Y:S01]  /*05b0*/  F2I.U32.TRUNC.NTZ R0, R0 ;  /* 0x0000000000007305 */ /* 0x000e22000020f000 */
[----:B------:R-:W-:Y:S01]  /*05c0*/  LEA.HI R2, R2, R7, RZ, 0x2 ;  /* 0x0000000702027211 */ /* 0x000fe200078f10ff */
[----:B------:R-:W-:Y:S01]  /*05d0*/  VOTEU.ALL UP3, P1 ;  /* 0x00000000003f7886 */ /* 0x000fe20000860000 */
[----:B------:R-:W1:Y:S01]  /*05e0*/  @!UP2 S2UR UR11, SR_CgaCtaId ;  /* 0x00000000000ba9c3 */ /* 0x000e620000008800 */
[----:B------:R-:W-:Y:S01]  /*05f0*/  UMOV UR4, 0x20 ;  /* 0x0000002000047882 */ /* 0x000fe20000000000 */
[----:B------:R-:W-:Y:S01]  /*0600*/  LOP3.LUT R2, R2, 0xfffffffc, RZ, 0xc0, !PT ;  /* 0xfffffffc02027812 */ /* 0x000fe200078ec0ff */
[----:B------:R-:W-:Y:S01]  /*0610*/  @!UP2 UMOV UR10, 0x400 ;  /* 0x00000400000aa882 */ /* 0x000fe20000000000 */
[----:B------:R-:W-:-:S04]  /*0620*/  @!UP2 UIADD3 UR4, -UR4, 0x100000, URZ ;  /* 0x001000000404a890 */ /* 0x000fc8000fffe13f */
[----:B------:R-:W-:Y:S02]  /*0630*/  @!UP2 USHF.L.U32 UR5, UR4, 0xb, URZ ;  /* 0x0000000b0405a899 */ /* 0x000fe4000800063f */
[----:B------:R-:W-:Y:S01]  /*0640*/  @!UP2 USHF.L.U32 UR4, UR4, 0x1, URZ ;  /* 0x000000010404a899 */ /* 0x000fe2000800063f */
[----:B------:R-:W2:Y:S01]  /*0650*/  F2I.U32.TRUNC.NTZ R6, R6 ;  /* 0x0000000600067305 */ /* 0x000ea2000020f000 */
[----:B------:R-:W-:Y:S01]  /*0660*/  VOTEU.ALL UP0, P0 ;  /* 0x00000000003f7886 */ /* 0x000fe20000000000 */
[----:B------:R-:W-:Y:S01]  /*0670*/  IMAD.IADD R2, R7, 0x1, -R2 ;  /* 0x0000000107027824 */ /* 0x000fe200078e0a02 */
[----:B------:R-:W5:Y:S01]  /*0680*/  @!UP3 S2UR UR18, SR_CgaCtaId ;  /* 0x000000000012b9c3 */ /* 0x000f620000008800 */
[----:B------:R-:W-:Y:S01]  /*0690*/  VOTEU.ALL UP1, P0 ;  /* 0x00000000003f7886 */ /* 0x000fe20000020000 */
[----:B------:R-:W-:Y:S01]  /*06a0*/  @!UP3 UMOV UR16, 0x400 ;  /* 0x000004000010b882 */ /* 0x000fe20000000000 */
[----:B------:R-:W-:Y:S01]  /*06b0*/  IMAD R2, R11, 0x4, R2 ;  /* 0x000000040b027824 */ /* 0x000fe200078e0202 */
[----:B0-----:R-:W-:Y:S01]  /*06c0*/  R2UR UR7, R0 ;  /* 0x00000000000772ca */ /* 0x001fe200000e0000 */
[----:B------:R-:W-:Y:S01]  /*06d0*/  VOTEU.ALL UP4, P1 ;  /* 0x00000000003f7886 */ /* 0x000fe20000880000 */
[----:B------:R-:W-:Y:S01]  /*06e0*/  VOTEU.ALL UP5, P1 ;  /* 0x00000000003f7886 */ /* 0x000fe200008a0000 */
[----:B------:R-:W-:Y:S01]  /*06f0*/  IMAD.SHL.U32 R7, R2, 0x4, RZ ;  /* 0x0000000402077824 */ /* 0x000fe200078e00ff */
[----:B------:R-:W0:Y:S01]  /*0700*/  LDC R0, c[0x0][0x140] ;  /* 0x00005000ff007b82 */ /* 0x000e220000000800 */
[----:B------:R-:W-:-:S02]  /*0710*/  LOP3.LUT P0, RZ, R4, 0x7, RZ, 0xc0, !PT ;  /* 0x0000000704ff7812 */ /* 0x000fc4000780c0ff */
[----:B--2---:R-:W-:Y:S02]  /*0720*/  R2UR UR9, R6 ;  /* 0x00000000060972ca */ /* 0x004fe400000e0000 */
[----:B------:R-:W-:Y:S01]  /*0730*/  LOP3.LUT R22, R2, 0xc, R7, 0x78, !PT ;  /* 0x0000000c02167812 */ /* 0x000fe200078e7807 */
[----:B-1----:R-:W-:Y:S02]  /*0740*/  @!UP2 ULEA UR13, UR11, UR10, 0x18 ;  /* 0x0000000a0b0da291 */ /* 0x002fe4000f8ec03f */
[----:B------:R-:W-:-:S04]  /*0750*/  @!UP3 UIADD3 UR10, -UR20, 0x100000, URZ ;  /* 0x00100000140ab890 */ /* 0x000fc8000fffe13f */
[----:B------:R-:W-:Y:S02]  /*0760*/  @!UP3 USHF.L.U32 UR11, UR10, 0xb, URZ ;  /* 0x0000000b0a0bb899 */ /* 0x000fe4000800063f */
[----:B------:R-:W-:Y:S01]  /*0770*/  @!UP3 USHF.L.U32 UR10, UR10, 0x1, URZ ;  /* 0x000000010a0ab899 */ /* 0x000fe2000800063f */
[----:B------:R-:W-:Y:S01]  /*0780*/  ISETP.LT.U32.AND P0, PT, R22, 0x2, !P0 ;  /* 0x000000021600780c */ /* 0x000fe20004701070 */
[----:B------:R-:W-:Y:S01]  /*0790*/  UIADD3 UR7, -UR7, URZ, URZ ;  /* 0x0000003f07077290 */ /* 0x000fe2000fffe13f */
[----:B------:R-:W-:Y:S01]  /*07a0*/  VOTEU.ALL UP2, P1 ;  /* 0x00000000003f7886 */ /* 0x000fe20000840000 */
[----:B-----5:R-:W-:Y:S02]  /*07b0*/  @!UP3 ULEA UR16, UR18, UR16, 0x18 ;  /* 0x000000101210b291 */ /* 0x020fe4000f8ec03f */
[----:B------:R-:W-:Y:S01]  /*07c0*/  UIADD3 UR9, -UR9, URZ, URZ ;  /* 0x0000003f09097290 */ /* 0x000fe2000fffe13f */
[----:B------:R-:W1:Y:S02]  /*07d0*/  FENCE.VIEW.ASYNC.S ;  /* 0x00000000000073c6 */ /* 0x000e640000000000 */
[----:B-1----:R-:W1:Y:S01]  /*07e0*/  @!UP0 SYNCS.EXCH.64 URZ, [UR13+0x70], UR4 ;  /* 0x000070040d3f85b2 */ /* 0x002e620008000100 */
[----:B------:R-:W-:Y:S01]  /*07f0*/  UIMAD UR7, UR12, UR7, UR15 ;  /* 0x000000070c0772a4 */ /* 0x000fe2000f8e020f */
[----:B------:R-:W-:Y:S01]  /*0800*/  VOTEU.ALL UP3, P1 ;  /* 0x00000000003f7886 */ /* 0x000fe20000860000 */
[----:B0-----:R-:W-:Y:S01]  /*0810*/  ISETP.EQ.U32.AND P2, PT, R0, 0x1, PT ;  /* 0x000000010000780c */ /* 0x001fe20003f42070 */
[----:B------:R0:W2:Y:S01]  /*0820*/  @!UP1 SYNCS.EXCH.64 URZ, [UR13+0x78], UR4 ;  /* 0x000078040d3f95b2 */ /* 0x0000a20008000100 */
[----:B------:R-:W-:Y:S01]  /*0830*/  NOP ;  /* 0x0000000000007918 */ /* 0x000fe20000000000 */
[----:B0-----:R-:W-:Y:S01]  /*0840*/  UIMAD UR4, UR17, UR9, UR8 ;  /* 0x00000009110472a4 */ /* 0x001fe2000f8e0208 */
[----:B------:R0:W0:Y:S05]  /*0850*/  @!UP2 SYNCS.EXCH.64 URZ, [UR16+0x50], UR10 ;  /* 0x0000500a103fa5b2 */ /* 0x00002a0008000100 */
[----:B------:R-:W-:-:S04]  /*0860*/  ISETP.NE.AND P1, PT, R22, UR4, PT ;  /* 0x0000000416007c0c */ /* 0x000fc8000bf25270 */
[----:B------:R-:W-:-:S04]  /*0870*/  ISETP.EQ.OR P1, PT, RZ, UR7, !P1 ;  /* 0x00000007ff007c0c */ /* 0x000fc8000cf22670 */
[----:B------:R-:W-:-:S04]  /*0880*/  PLOP3.LUT P0, PT, P0, P1, PT, 0x80, 0x0 ;  /* 0x000000000000781c */ /* 0x000fc80000703070 */
[----:B------:R-:W-:Y:S01]  /*0890*/  P2R R67, PR, RZ, 0x1 ;  /* 0x00000001ff437803 */ /* 0x000fe20000000000 */
[----:B------:R0:W0:Y:S01]  /*08a0*/  @!UP3 SYNCS.EXCH.64 URZ, [UR16+0x58], UR10 ;  /* 0x0000580a103fb5b2 */ /* 0x0000220008000100 */
[----:B------:R0:W0:Y:S01]  /*08b0*/  @!UP4 SYNCS.EXCH.64 URZ, [UR16+0x60], UR10 ;  /* 0x0000600a103fc5b2 */ /* 0x0000220008000100 */
[----:B------:R0:W0:Y:S01]  /*08c0*/  @!UP5 SYNCS.EXCH.64 URZ, [UR16+0x68], UR10 ;  /* 0x0000680a103fd5b2 */ /* 0x0000220008000100 */
[----:B------:R-:W-:Y:S01]  /*08d0*/  NOP ;  /* 0x0000000000007918 */ /* 0x000fe20000000000 */
[----:B-123--:R-:W-:Y:S05]  /*08e0*/  @!P2 BRA `(.L_x_3) ;  /* 0x000000000008a947 */ /* 0x00efea0003800000 */
[----:B0---4-:R-:W-:Y:S01]  /*08f0*/  UCGABAR_ARV ;  /* 0x00000000000079c7 */ /* 0x011fe20008000000 */
[----:B------:R-:W-:Y:S05]  /*0900*/  BRA `(.L_x_4) ;  /* 0x0000000000047947 */ /* 0x000fea0003800000 */
.L_x_3:
[----:B0---4-:R-:W-:Y:S01]  /*0910*/  NOP ;  /* 0x0000000000007918 */ /* 0x011fe20000000000 */
.L_x_4:
[----:B------:R-:W-:Y:S01]  /*0920*/  ULDC.64 UR4, c[0x0][0x598] ;  /* 0x0001660000047ab9 */ /* 0x000fe20000000a00 */
[----:B------:R-:W-:Y:S01]  /*0930*/  ULDC.64 UR56, c[0x0][0x208] ;  /* 0x0000820000387ab9 */ /* 0x000fe20000000a00 */
[----:B------:R-:W-:-:S04]  /*0940*/  ISETP.NE.U32.AND P0, PT, RZ, UR4, PT ;  /* 0x00000004ff007c0c */ /* 0x000fc8000bf05070 */
[----:B------:R-:W-:-:S13]  /*0950*/  ISETP.NE.AND.EX P0, PT, RZ, UR5, PT, P0 ;  /* 0x00000005ff007c0c */ /* 0x000fda000bf05300 */
[----:B------:R-:W-:Y:S05]  /*0960*/  @!P0 BRA `(.L_x_5) ;  /* 0x00000000001c8947 */ /* 0x000fea0003800000 */
[----:B------:R-:W0:Y:S02]  /*0970*/  LDC.64 R6, c[0x0][0x598] ;  /* 0x00016600ff067b82 */ /* 0x000e240000000a00 */
[----:B0-----:R-:W2:Y:S02]  /*0980*/  LDG.E.64 R6, desc[UR56][R6.64] ;  /* 0x0000003806067981 */ /* 0x001ea4000c1e1b00 */
[----:B--2---:R-:W-:-:S04]  /*0990*/  ISETP.NE.U32.AND P0, PT, R6, RZ, PT ;  /* 0x000000ff0600720c */ /* 0x004fc80003f05070 */
[----:B------:R-:W-:-:S13]  /*09a0*/  ISETP.NE.AND.EX P0, PT, R7, RZ, PT, P0 ;  /* 0x000000ff0700720c */ /* 0x000fda0003f05300 */
[----:B------:R-:W-:Y:S05]  /*09b0*/  @!P0 BRA `(.L_x_5) ;  /* 0x0000000000088947 */ /* 0x000fea0003800000 */
[----:B------:R0:W5:Y:S01]  /*09c0*/  LD.E R23, desc[UR56][R6.64] ;  /* 0x0000003806177980 */ /* 0x000162000c101900 */
[----:B------:R-:W-:Y:S05]  /*09d0*/  BRA `(.L_x_6) ;  /* 0x0000000000247947 */ /* 0x000fea0003800000 */
.L_x_5:
[----:B------:R-:W-:Y:S02]  /*09e0*/  ULDC.64 UR4, c[0x0][0x588] ;  /* 0x0001620000047ab9 */ /* 0x000fe40000000a00 */
[----:B------:R-:W-:-:S04]  /*09f0*/  ISETP.NE.U32.AND P0, PT, RZ, UR4, PT ;  /* 0x00000004ff007c0c */ /* 0x000fc8000bf05070 */
[----:B------:R-:W-:-:S13]  /*0a00*/  ISETP.NE.AND.EX P0, PT, RZ, UR5, PT, P0 ;  /* 0x00000005ff007c0c */ /* 0x000fda000bf05300 */
[----:B------:R-:W-:Y:S05]  /*0a10*/  @!P0 BRA `(.L_x_7) ;  /* 0x00000000000c8947 */ /* 0x000fea0003800000 */
[----:B------:R-:W0:Y:S02]  /*0a20*/  LDC.64 R6, c[0x0][0x588] ;  /* 0x00016200ff067b82 */ /* 0x000e240000000a00 */
[----:B0-----:R1:W5:Y:S01]  /*0a30*/  LDG.E R23, desc[UR56][R6.64] ;  /* 0x0000003806177981 */ /* 0x001362000c1e1900 */
[----:B------:R-:W-:Y:S05]  /*0a40*/  BRA `(.L_x_6) ;  /* 0x0000000000087947 */ /* 0x000fea0003800000 */
.L_x_7:
[----:B------:R-:W-:Y:S02]  /*0a50*/  ULDC UR4, c[0x0][0x580] ;  /* 0x0001600000047ab9 */ /* 0x000fe40000000800 */
[----:B------:R-:W-:-:S07]  /*0a60*/  IMAD.U32 R23, RZ, RZ, UR4 ;  /* 0x00000004ff177e24 */ /* 0x000fce000f8e00ff */
.L_x_6:
[----:B------:R-:W-:Y:S02]  /*0a70*/  ULDC.64 UR4, c[0x0][0x5a0] ;  /* 0x0001680000047ab9 */ /* 0x000fe40000000a00 */
[----:B------:R-:W-:-:S04]  /*0a80*/  ISETP.NE.U32.AND P0, PT, RZ, UR4, PT ;  /* 0x00000004ff007c0c */ /* 0x000fc8000bf05070 */
[----:B------:R-:W-:-:S13]  /*0a90*/  ISETP.NE.AND.EX P0, PT, RZ, UR5, PT, P0 ;  /* 0x00000005ff007c0c */ /* 0x000fda000bf05300 */
[----:B------:R-:W-:Y:S05]  /*0aa0*/  @!P0 BRA `(.L_x_8) ;  /* 0x00000000001c8947 */ /* 0x000fea0003800000 */
[----:B01----:R-:W0:Y:S02]  /*0ab0*/  LDC.64 R6, c[0x0][0x5a0] ;  /* 0x00016800ff067b82 */ /* 0x003e240000000a00 */
[----:B0-----:R-:W2:Y:S02]  /*0ac0*/  LDG.E.64 R6, desc[UR56][R6.64] ;  /* 0x0000003806067981 */ /* 0x001ea4000c1e1b00 */
[----:B--2---:R-:W-:-:S04]  /*0ad0*/  ISETP.NE.U32.AND P0, PT, R6, RZ, PT ;  /* 0x000000ff0600720c */ /* 0x004fc80003f05070 */
[----:B------:R-:W-:-:S13]  /*0ae0*/  ISETP.NE.AND.EX P0, PT, R7, RZ, PT, P0 ;  /* 0x000000ff0700720c */ /* 0x000fda0003f05300 */
[----:B------:R-:W-:Y:S05]  /*0af0*/  @!P0 BRA `(.L_x_8) ;  /* 0x0000000000088947 */ /* 0x000fea0003800000 */
[----:B------:R0:W5:Y:S01]  /*0b00*/  LD.E R56, desc[UR56][R6.64] ;  /* 0x0000003806387980 */ /* 0x000162000c101900 */
[----:B------:R-:W-:Y:S05]  /*0b10*/  BRA `(.L_x_9) ;  /* 0x0000000000247947 */ /* 0x000fea0003800000 */
.L_x_8:
[----:B------:R-:W-:Y:S02]  /*0b20*/  ULDC.64 UR4, c[0x0][0x590] ;  /* 0x0001640000047ab9 */ /* 0x000fe40000000a00 */
[----:B------:R-:W-:-:S04]  /*0b30*/  ISETP.NE.U32.AND P0, PT, RZ, UR4, PT ;  /* 0x00000004ff007c0c */ /* 0x000fc8000bf05070 */
[----:B------:R-:W-:-:S13]  /*0b40*/  ISETP.NE.AND.EX P0, PT, RZ, UR5, PT, P0 ;  /* 0x00000005ff007c0c */ /* 0x000fda000bf05300 */
[----:B------:R-:W-:Y:S05]  /*0b50*/  @!P0 BRA `(.L_x_10) ;  /* 0x00000000000c8947 */ /* 0x000fea0003800000 */
[----:B------:R-:W2:Y:S02]  /*0b60*/  LDC.64 R56, c[0x0][0x590] ;  /* 0x00016400ff387b82 */ /* 0x000ea40000000a00 */
[----:B--2---:R2:W5:Y:S01]  /*0b70*/  LDG.E R56, desc[UR56][R56.64] ;  /* 0x0000003838387981 */ /* 0x004562000c1e1900 */
[----:B------:R-:W-:Y:S05]  /*0b80*/  BRA `(.L_x_9) ;  /* 0x0000000000087947 */ /* 0x000fea0003800000 */
.L_x_10:
[----:B------:R-:W-:Y:S02]  /*0b90*/  ULDC UR4, c[0x0][0x584] ;  /* 0x0001610000047ab9 */ /* 0x000fe40000000800 */
[----:B------:R-:W-:-:S07]  /*0ba0*/  IMAD.U32 R56, RZ, RZ, UR4 ;  /* 0x00000004ff387e24 */ /* 0x000fce000f8e00ff */
.L_x_9:
[----:B------:R-:W-:Y:S01]  /*0bb0*/  ULDC UR4, c[0x0][0x65c] ;  /* 0x0001970000047ab9 */ /* 0x000fe20000000800 */
[----:B01----:R-:W0:Y:S01]  /*0bc0*/  LDC.64 R6, c[0x0][0x650] ;  /* 0x00019400ff067b82 */ /* 0x003e220000000a00 */
[----:B------:R-:W-:Y:S01]  /*0bd0*/  UISETP.NE.AND UP2, UPT, UR4, 0x1, UPT ;  /* 0x000000010400788c */ /* 0x000fe2000bf45270 */
[----:B------:R-:W-:Y:S01]  /*0be0*/  IMAD.MOV.U32 R18, RZ, RZ, -0x1 ;  /* 0xffffffffff127424 */ /* 0x000fe200078e00ff */
[----:B------:R-:W-:Y:S01]  /*0bf0*/  UISETP.NE.AND UP0, UPT, UR19, 0x2, UPT ;  /* 0x000000021300788c */ /* 0x000fe2000bf05270 */
[----:B------:R-:W-:Y:S01]  /*0c00*/  IMAD.MOV.U32 R2, RZ, RZ, -0x1 ;  /* 0xffffffffff027424 */ /* 0x000fe200078e00ff */
[----:B------:R-:W-:Y:S01]  /*0c10*/  UP2UR UR38, UPR, URZ, 0x4 ;  /* 0x000000043f267883 */ /* 0x000fe20008000000 */
[----:B------:R-:W-:-:S06]  /*0c20*/  IMAD.MOV.U32 R19, RZ, RZ, -0x1 ;  /* 0xffffffffff137424 */ /* 0x000fcc00078e00ff */
[----:B------:R-:W-:Y:S01]  /*0c30*/  @UP2 ULDC UR12, c[0x0][0x10] ;  /* 0x00000400000c2ab9 */ /* 0x000fe20000000800 */
[----:B------:R-:W-:Y:S01]  /*0c40*/  @UP2 UMOV UR4, UR8 ;  /* 0x0000000800042c82 */ /* 0x000fe20008000000 */
[----:B------:R-:W-:Y:S01]  /*0c50*/  @UP2 UMOV UR5, URZ ;  /* 0x0000003f00052c82 */ /* 0x000fe20008000000 */
[----:B------:R-:W-:Y:S01]  /*0c60*/  @!UP2 ULDC UR16, c[0x0][0xc] ;  /* 0x000003000010aab9 */ /* 0x000fe20000000800 */
[----:B------:R-:W-:Y:S01]  /*0c70*/  @UP2 UIMAD.WIDE.U32 UR12, UR15, UR12, UR4 ;  /* 0x0000000c0f0c22a5 */ /* 0x000fe2000f8e0004 */
[----:B------:R-:W-:Y:S02]  /*0c80*/  ULDC UR10, c[0x0][0xc] ;  /* 0x00000300000a7ab9 */ /* 0x000fe40000000800 */
[----:B------:R-:W-:Y:S01]  /*0c90*/  @UP2 UMOV UR4, URZ ;  /* 0x0000003f00042c82 */ /* 0x000fe20008000000 */
[----:B------:R-:W-:Y:S01]  /*0ca0*/  UMOV UR5, URZ ;  /* 0x0000003f00057c82 */ /* 0x000fe20008000000 */
[----:B------:R-:W-:Y:S01]  /*0cb0*/  @UP2 UIADD3 UR18, UR13, UR4, URZ ;  /* 0x000000040d122290 */ /* 0x000fe2000fffe03f */
[----:B------:R-:W-:-:S02]  /*0cc0*/  ULDC UR11, c[0x0][0x10] ;  /* 0x00000400000b7ab9 */ /* 0x000fc40000000800 */
[----:B------:R-:W-:Y:S01]  /*0cd0*/  UMOV UR4, UR15 ;  /* 0x0000000f00047c82 */ /* 0x000fe20008000000 */
[----:B------:R-:W-:Y:S02]  /*0ce0*/  UIMAD.WIDE.U32 UR10, UR10, UR11, URZ ;  /* 0x0000000b0a0a72a5 */ /* 0x000fe4000f8e003f */
[----:B------:R-:W-:Y:S01]  /*0cf0*/  @!UP2 UIMAD.WIDE.U32 UR4, UR8, UR16, UR4 ;  /* 0x000000100804a2a5 */ /* 0x000fe2000f8e0004 */
[----:B------:R-:W-:Y:S02]  /*0d00*/  ULDC UR13, c[0x0][0x14] ;  /* 0x00000500000d7ab9 */ /* 0x000fe40000000800 */
[----:B------:R-:W-:Y:S02]  /*0d10*/  UIMAD.WIDE.U32 UR54, UR10, UR13, URZ ;  /* 0x0000000d0a3672a5 */ /* 0x000fe4000f8e003f */
[----:B------:R-:W-:Y:S02]  /*0d20*/  UIMAD UR39, UR11, UR13, URZ ;  /* 0x0000000d0b2772a4 */ /* 0x000fe4000f8e023f */
[----:B------:R-:W-:Y:S01]  /*0d30*/  @!UP2 UMOV UR12, UR4 ;  /* 0x00000004000cac82 */ /* 0x000fe20008000000 */
[----:B------:R-:W-:Y:S01]  /*0d40*/  @!UP2 UMOV UR18, UR5 ;  /* 0x000000050012ac82 */ /* 0x000fe20008000000 */
[----:B------:R-:W-:-:S02]  /*0d50*/  UIADD3 UR39, UR55, UR39, URZ ;  /* 0x0000002737277290 */ /* 0x000fc4000fffe03f */
[----:B------:R-:W-:-:S04]  /*0d60*/  UIADD3 UR4, UP1, UR12, UR54, URZ ;  /* 0x000000360c047290 */ /* 0x000fc8000ff3e03f */
[----:B------:R-:W-:Y:S02]  /*0d70*/  UIADD3.X UR5, UR18, UR39, URZ, UP1, !UPT ;  /* 0x0000002712057290 */ /* 0x000fe40008ffe43f */
[----:B------:R-:W-:Y:S02]  /*0d80*/  USEL UR4, UR4, UR12, !UP0 ;  /* 0x0000000c04047287 */ /* 0x000fe4000c000000 */
[----:B------:R-:W-:-:S04]  /*0d90*/  USEL UR5, UR5, UR18, !UP0 ;  /* 0x0000001205057287 */ /* 0x000fc8000c000000 */
[----:B0-----:R-:W-:Y:S01]  /*0da0*/  ISETP.LE.U32.AND P0, PT, R6, UR4, PT ;  /* 0x0000000406007c0c */ /* 0x001fe2000bf03070 */
[----:B------:R-:W-:Y:S02]  /*0db0*/  IMAD.U32 R16, RZ, RZ, UR4 ;  /* 0x00000004ff107e24 */ /* 0x000fe4000f8e00ff */
[----:B------:R-:W-:Y:S02]  /*0dc0*/  IMAD.U32 R0, RZ, RZ, UR5 ;  /* 0x00000005ff007e24 */ /* 0x000fe4000f8e00ff */
[----:B------:R-:W-:-:S03]  /*0dd0*/  IMAD.U32 R17, RZ, RZ, UR5 ;  /* 0x00000005ff117e24 */ /* 0x000fc6000f8e00ff */
[----:B------:R-:W-:Y:S02]  /*0de0*/  ISETP.GE.U32.AND.EX P0, PT, R0, R7, PT, P0 ;  /* 0x000000070000720c */ /* 0x000fe40003f06100 */
[----:B------:R-:W-:-:S11]  /*0df0*/  PRMT R0, RZ, 0x7610, R0 ;  /* 0x00007610ff007816 */ /* 0x000fd60000000000 */
[----:B------:R-:W-:Y:S05]  /*0e00*/  @P0 BRA `(.L_x_11) ;  /* 0x0000000400500947 */ /* 0x000fea0003800000 */
[----:B------:R-:W-:Y:S01]  /*0e10*/  ULDC.64 UR18, c[0x0][0x628] ;  /* 0x00018a0000127ab9 */ /* 0x000fe20000000a00 */
[C---:B------:R-:W-:Y:S01]  /*0e20*/  R2UR UR20, R16.reuse ;  /* 0x00000000101472ca */ /* 0x040fe200000e0000 */
[----:B------:R-:W-:Y:S01]  /*0e30*/  ULDC UR16, c[0x0][0x630] ;  /* 0x00018c0000107ab9 */ /* 0x000fe20000000800 */
[----:B------:R-:W-:Y:S02]  /*0e40*/  ISETP.NE.U32.AND P0, PT, RZ, UR18, PT ;  /* 0x00000012ff007c0c */ /* 0x000fe4000bf05070 */
[----:B------:R-:W-:Y:S02]  /*0e50*/  R2UR UR4, R16 ;  /* 0x00000000100472ca */ /* 0x000fe400000e0000 */
[----:B------:R-:W-:Y:S02]  /*0e60*/  ISETP.NE.AND.EX P0, PT, RZ, UR19, PT, P0 ;  /* 0x00000013ff007c0c */ /* 0x000fe4000bf05300 */
[----:B------:R-:W-:-:S11]  /*0e70*/  R2UR UR5, R17 ;  /* 0x00000000110572ca */ /* 0x000fd600000e0000 */
[----:B------:R-:W-:Y:S05]  /*0e80*/  @!P0 BRA `(.L_x_12) ;  /* 0x0000000000308947 */ /* 0x000fea0003800000 */
[----:B------:R-:W-:Y:S01]  /*0e90*/  R2UR UR4, R16 ;  /* 0x00000000100472ca */ /* 0x000fe200000e0000 */
[----:B------:R-:W-:Y:S01]  /*0ea0*/  ULDC UR12, c[0x0][0x634] ;  /* 0x00018d00000c7ab9 */ /* 0x000fe20000000800 */
[----:B------:R-:W-:-:S11]  /*0eb0*/  R2UR UR15, R17 ;  /* 0x00000000110f72ca */ /* 0x000fd600000e0000 */
[----:B------:R-:W-:-:S04]  /*0ec0*/  UIADD3 UR12, UP1, UR4, UR12, URZ ;  /* 0x0000000c040c7290 */ /* 0x000fc8000ff3e03f */
[----:B------:R-:W-:-:S04]  /*0ed0*/  UIADD3.X UR15, URZ, UR15, URZ, UP1, !UPT ;  /* 0x0000000f3f0f7290 */ /* 0x000fc80008ffe43f */
[----:B------:R-:W-:-:S04]  /*0ee0*/  UIMAD.WIDE.U32 UR4, UR15, UR18, URZ ;  /* 0x000000120f0472a5 */ /* 0x000fc8000f8e003f */
[----:B------:R-:W-:Y:S02]  /*0ef0*/  UIMAD.WIDE.U32 UR10, UP1, UR12, UR19, UR4 ;  /* 0x000000130c0a72a5 */ /* 0x000fe4000f820004 */
[----:B------:R-:W-:Y:S02]  /*0f00*/  UIMAD.WIDE.U32 UR4, UR12, UR18, URZ ;  /* 0x000000120c0472a5 */ /* 0x000fe4000f8e003f */
[----:B------:R-:W-:Y:S02]  /*0f10*/  UIADD3.X UR13, URZ, URZ, URZ, UP1, !UPT ;  /* 0x0000003f3f0d7290 */ /* 0x000fe40008ffe43f */
[----:B------:R-:W-:Y:S01]  /*0f20*/  UIADD3 URZ, UP1, UR5, UR10, URZ ;  /* 0x0000000a053f7290 */ /* 0x000fe2000ff3e03f */
[----:B------:R-:W-:-:S03]  /*0f30*/  UMOV UR12, UR11 ;  /* 0x0000000b000c7c82 */ /* 0x000fc60008000000 */
[----:B------:R-:W-:-:S12]  /*0f40*/  UIMAD.WIDE.U32.X UR4, UR15, UR19, UR12, UP1 ;  /* 0x000000130f0472a5 */ /* 0x000fd800088e040c */
.L_x_12:
[----:B------:R-:W-:Y:S01]  /*0f50*/  USHF.R.U64 UR4, UR4, UR16, UR5 ;  /* 0x0000001004047299 */ /* 0x000fe20008001205 */
[----:B------:R-:W-:Y:S01]  /*0f60*/  R2UR UR11, R17 ;  /* 0x00000000110b72ca */ /* 0x000fe200000e0000 */
[----:B------:R-:W-:Y:S02]  /*0f70*/  USHF.R.U32.HI UR5, URZ, UR16, UR5 ;  /* 0x000000103f057299 */ /* 0x000fe40008011605 */
[----:B------:R-:W-:Y:S01]  /*0f80*/  UIADD3 UR12, UP1, URZ, -UR4, URZ ;  /* 0x800000043f0c7290 */ /* 0x000fe2000ff3e03f */
[----:B------:R-:W-:Y:S01]  /*0f90*/  ULDC.64 UR18, c[0x0][0x620] ;  /* 0x0001880000127ab9 */ /* 0x000fe20000000a00 */
[----:B------:R-:W-:Y:S02]  /*0fa0*/  UISETP.NE.AND UP2, UPT, UR38, URZ, UPT ;  /* 0x0000003f2600728c */ /* 0x000fe4000bf45270 */
[----:B------:R-:W-:Y:S01]  /*0fb0*/  UIADD3.X UR5, URZ, ~UR5, URZ, UP1, !UPT ;  /* 0x800000053f057290 */ /* 0x000fe20008ffe43f */
[----:B------:R-:W-:Y:S01]  /*0fc0*/  UMOV UR10, UR20 ;  /* 0x00000014000a7c82 */ /* 0x000fe20008000000 */
[----:B------:R-:W-:-:S02]  /*0fd0*/  ULDC UR13, c[0x0][0x618] ;  /* 0x00018600000d7ab9 */ /* 0x000fc40000000800 */
[----:B------:R-:W-:Y:S02]  /*0fe0*/  UIMAD UR5, UR5, UR18, URZ ;  /* 0x00000012050572a4 */ /* 0x000fe4000f8e023f */
[----:B------:R-:W-:Y:S02]  /*0ff0*/  UIMAD.WIDE.U32 UR10, UR12, UR18, UR10 ;  /* 0x000000120c0a72a5 */ /* 0x000fe4000f8e000a */
[----:B------:R-:W-:Y:S02]  /*1000*/  UIMAD UR12, UR12, UR19, UR5 ;  /* 0x000000130c0c72a4 */ /* 0x000fe4000f8e0205 */
[----:B------:R-:W-:Y:S02]  /*1010*/  @UP2 UIMAD UR7, UR17, UR9, UR8 ;  /* 0x00000009110722a4 */ /* 0x000fe4000f8e0208 */
[----:B------:R-:W-:Y:S01]  /*1020*/  UIADD3 UR11, UR11, UR12, URZ ;  /* 0x0000000c0b0b7290 */ /* 0x000fe2000fffe03f */
[----:B------:R-:W-:Y:S01]  /*1030*/  ULDC.64 UR8, c[0x0][0x640] ;  /* 0x0001900000087ab9 */ /* 0x000fe20000000a00 */
[----:B------:R-:W-:-:S02]  /*1040*/  ULDC UR15, c[0x0][0x608] ;  /* 0x00018200000f7ab9 */ /* 0x000fc40000000800 */
[----:B------:R-:W-:Y:S01]  /*1050*/  USHF.R.U64 UR20, UR10, UR13, UR11 ;  /* 0x0000000d0a147299 */ /* 0x000fe2000800120b */
[----:B------:R-:W-:Y:S01]  /*1060*/  ISETP.NE.U32.AND P0, PT, RZ, UR8, PT ;  /* 0x00000008ff007c0c */ /* 0x000fe2000bf05070 */
[----:B------:R-:W-:Y:S01]  /*1070*/  USHF.R.U32.HI UR11, URZ, UR13, UR11 ;  /* 0x0000000d3f0b7299 */ /* 0x000fe2000801160b */
[----:B------:R-:W-:Y:S02]  /*1080*/  ULDC UR21, c[0x0][0x658] ;  /* 0x0001960000157ab9 */ /* 0x000fe40000000800 */
[----:B------:R-:W-:Y:S01]  /*1090*/  ISETP.NE.AND.EX P0, PT, RZ, UR9, PT, P0 ;  /* 0x00000009ff007c0c */ /* 0x000fe2000bf05300 */
[----:B------:R-:W-:Y:S02]  /*10a0*/  USHF.R.U64 UR25, UR20, UR15, UR11 ;  /* 0x0000000f14197299 */ /* 0x000fe4000800120b */
[----:B------:R-:W-:Y:S01]  /*10b0*/  USHF.R.U32.HI UR11, URZ, UR15, UR11 ;  /* 0x0000000f3f0b7299 */ /* 0x000fe2000801160b */
[----:B------:R-:W-:Y:S01]  /*10c0*/  UMOV UR10, 0xffffffff ;  /* 0xffffffff000a7882 */ /* 0x000fe20000000000 */
[----:B------:R-:W-:Y:S01]  /*10d0*/  ULDC UR5, c[0x0][0x600] ;  /* 0x0001800000057ab9 */ /* 0x000fe20000000800 */
[----:B------:R-:W-:-:S02]  /*10e0*/  USHF.L.U32 UR10, UR10, UR21, URZ ;  /* 0x000000150a0a7299 */ /* 0x000fc4000800063f */
[----:B------:R-:W-:Y:S02]  /*10f0*/  USHF.R.U64 UR26, UR25, UR21, UR11 ;  /* 0x00000015191a7299 */ /* 0x000fe4000800120b */
[----:B------:R-:W-:Y:S02]  /*1100*/  ULOP3.LUT UR15, URZ, UR10, URZ, 0x33, !UPT ;  /* 0x0000000a3f0f7292 */ /* 0x000fe4000f8e333f */
[----:B------:R-:W-:Y:S02]  /*1110*/  UIADD3 UR19, UR5, -0x1, URZ ;  /* 0xffffffff05137890 */ /* 0x000fe4000fffe03f */
[----:B------:R-:W-:Y:S01]  /*1120*/  USHF.R.U32.HI UR11, URZ, UR21, UR11 ;  /* 0x000000153f0b7299 */ /* 0x000fe2000801160b */
[----:B------:R-:W-:Y:S01]  /*1130*/  ULDC UR22, c[0x0][0x648] ;  /* 0x0001920000167ab9 */ /* 0x000fe20000000800 */
[----:B------:R-:W-:Y:S01]  /*1140*/  ULDC UR23, c[0x0][0x638] ;  /* 0x00018e0000177ab9 */ /* 0x000fe20000000800 */
[----:B------:R-:W-:Y:S01]  /*1150*/  UMOV UR24, 0x1 ;  /* 0x0000000100187882 */ /* 0x000fe20000000000 */
[----:B------:R-:W-:Y:S01]  /*1160*/  UMOV UR10, UR26 ;  /* 0x0000001a000a7c82 */ /* 0x000fe20008000000 */
[----:B------:R-:W-:Y:S07]  /*1170*/  @!P0 BRA `(.L_x_13) ;  /* 0x0000000000308947 */ /* 0x000fee0003800000 */
[----:B------:R-:W-:Y:S02]  /*1180*/  ULDC UR16, c[0x0][0x64c] ;  /* 0x0001930000107ab9 */ /* 0x000fe40000000800 */
        /* <DEDUP_REMOVED lines=8> */
[----:B------:R-:W-:-:S07]  /*1210*/  UIMAD.WIDE.U32.X UR8, UR18, UR9, UR16, UP1 ;  /* 0x00000009120872a5 */ /* 0x000fce00088e0410 */
[----:B------:R-:W-:Y:S01]  /*1220*/  UMOV UR10, UR8 ;  /* 0x00000008000a7c82 */ /* 0x000fe20008000000 */
[----:B------:R-:W-:-:S05]  /*1230*/  UMOV UR11, UR9 ;  /* 0x00000009000b7c82 */ /* 0x000fca0008000000 */
.L_x_13:
[----:B------:R-:W-:Y:S01]  /*1240*/  USHF.R.U64 UR9, UR10, UR22, UR11 ;  /* 0x000000160a097299 */ /* 0x000fe2000800120b */
[----:B------:R-:W-:Y:S01]  /*1250*/  IMAD.MOV.U32 R0, RZ, RZ, 0x1 ;  /* 0x00000001ff007424 */ /* 0x000fe200078e00ff */
[----:B------:R-:W-:Y:S01]  /*1260*/  USHF.L.U32 UR8, UR24, UR21, URZ ;  /* 0x0000001518087299 */ /* 0x000fe2000800063f */
[----:B------:R-:W-:Y:S01]  /*1270*/  IMAD.U32 R19, RZ, RZ, UR4 ;  /* 0x00000004ff137e24 */ /* 0x000fe2000f8e00ff */
[----:B------:R-:W-:Y:S02]  /*1280*/  ULOP3.LUT UR15, UR25, UR15, URZ, 0xc0, !UPT ;  /* 0x0000000f190f7292 */ /* 0x000fe4000f8ec03f */
[----:B------:R-:W-:Y:S02]  /*1290*/  UIADD3 UR10, -UR9, URZ, URZ ;  /* 0x0000003f090a7290 */ /* 0x000fe4000fffe13f */
[----:B------:R-:W-:Y:S02]  /*12a0*/  UIMAD UR15, UR8, UR9, UR15 ;  /* 0x00000009080f72a4 */ /* 0x000fe4000f8e020f */
[----:B------:R-:W-:-:S02]  /*12b0*/  ULOP3.LUT UR19, UR20, UR19, URZ, 0xc0, !UPT ;  /* 0x0000001314137292 */ /* 0x000fc4000f8ec03f */
[----:B------:R-:W-:Y:S01]  /*12c0*/  UIMAD UR8, UR10, UR23, UR26 ;  /* 0x000000170a0872a4 */ /* 0x000fe2000f8e021a */
[----:B------:R-:W-:Y:S01]  /*12d0*/  ULDC UR9, c[0x0][0x610] ;  /* 0x0001840000097ab9 */ /* 0x000fe20000000800 */
[----:B------:R-:W-:Y:S02]  /*12e0*/  UISETP.NE.AND UP1, UPT, UR38, URZ, UPT ;  /* 0x0000003f2600728c */ /* 0x000fe4000bf25270 */
[----:B------:R-:W-:Y:S02]  /*12f0*/  UIMAD UR7, UR15, UR9, UR7 ;  /* 0x000000090f0772a4 */ /* 0x000fe4000f8e0207 */
[----:B------:R-:W-:-:S04]  /*1300*/  UIMAD UR8, UR8, UR5, UR19 ;  /* 0x00000005080872a4 */ /* 0x000fc8000f8e0213 */
[----:B------:R-:W-:Y:S02]  /*1310*/  USEL UR5, UR8, UR7, !UP1 ;  /* 0x0000000708057287 */ /* 0x000fe4000c800000 */
[----:B------:R-:W-:-:S04]  /*1320*/  USEL UR7, UR7, UR8, !UP1 ;  /* 0x0000000807077287 */ /* 0x000fc8000c800000 */
[----:B------:R-:W-:Y:S02]  /*1330*/  IMAD.U32 R2, RZ, RZ, UR5 ;  /* 0x00000005ff027e24 */ /* 0x000fe4000f8e00ff */
[----:B------:R-:W-:-:S07]  /*1340*/  IMAD.U32 R18, RZ, RZ, UR7 ;  /* 0x00000007ff127e24 */ /* 0x000fce000f8e00ff */
.L_x_11:
[----:B------:R-:W-:Y:S05]  /*1350*/  @!P2 BRA `(.L_x_14) ;  /* 0x00000000000ca947 */ /* 0x000fea0003800000 */
[----:B------:R-:W-:Y:S01]  /*1360*/  UCGABAR_WAIT ;  /* 0x0000000000007dc7 */ /* 0x000fe20008000000 */
[----:B------:R-:W-:Y:S01]  /*1370*/  CCTL.IVALL ;  /* 0x00000000ff00798f */ /* 0x000fe20002000000 */
[----:B------:R-:W-:Y:S05]  /*1380*/  BRA `(.L_x_15) ;  /* 0x0000000000047947 */ /* 0x000fea0003800000 */
.L_x_14:
[----:B------:R-:W-:Y:S06]  /*1390*/  BAR.SYNC.DEFER_BLOCKING 0x0 ;  /* 0x0000000000007b1d */ /* 0x000fec0000010000 */
.L_x_15:
[----:B------:R-:W-:Y:S02]  /*13a0*/  ULDC UR4, c[0x0][0x28c] ;  /* 0x0000a30000047ab9 */ /* 0x000fe40000000800 */
[----:B------:R-:W-:-:S04]  /*13b0*/  UIADD3 UR4, UR4, 0x7f, URZ ;  /* 0x0000007f04047890 */ /* 0x000fc8000fffe03f */
[----:B------:R-:W-:-:S04]  /*13c0*/  USHF.R.S32.HI UR5, URZ, 0x1f, UR4 ;  /* 0x0000001f3f057899 */ /* 0x000fc80008011404 */
[----:B------:R-:W-:-:S04]  /*13d0*/  ULEA.HI UR5, UR5, UR4, URZ, 0x7 ;  /* 0x0000000405057291 */ /* 0x000fc8000f8f383f */
[----:B------:R-:W-:Y:S01]  /*13e0*/  USHF.R.S32.HI UR37, URZ, 0x7, UR5 ;  /* 0x000000073f257899 */ /* 0x000fe20008011405 */
[----:B------:R-:W-:Y:S11]  /*13f0*/  @!P3 BRA `(.L_x_16) ;  /* 0x0000003c000cb947 */ /* 0x000ff60003800000 */
[----:B------:R-:W-:-:S06]  /*1400*/  UISETP.GT.U32.AND UP1, UPT, UR14, 0x1, UPT ;  /* 0x000000010e00788c */ /* 0x000fcc000bf24070 */
[----:B------:R-:W-:-:S13]  /*1410*/  PLOP3.LUT P0, PT, PT, PT, UP1, 0x80, 0x0 ;  /* 0x000000000000781c */ /* 0x000fda0003f0f018 */
[----:B------:R-:W-:Y:S05]  /*1420*/  @P0 EXIT ;  /* 0x000000000000094d */ /* 0x000fea0003800000 */
.L_x_17:
[----:B------:R-:W-:-:S08]  /*1430*/  NOP ;  /* 0x0000000000007918 */ /* 0x000fd00000000000 */
[----:B------:R-:W0:Y:S02]  /*1440*/  USETMAXREG.TRY_ALLOC.CTAPOOL UP1, 0xe8 ;  /* 0x000000e8000079c8 */ /* 0x000e240008020600 */
[----:B0-----:R-:W-:-:S13]  /*1450*/  PLOP3.LUT P0, PT, PT, PT, UP1, 0x80, 0x0 ;  /* 0x000000000000781c */ /* 0x001fda0003f0f018 */
[----:B------:R-:W-:Y:S05]  /*1460*/  @!P0 BRA `(.L_x_17) ;  /* 0xfffffffc00f08947 */ /* 0x000fea000383ffff */
[----:B------:R-:W-:-:S13]  /*1470*/  LOP3.LUT P0, RZ, R0, 0xff, RZ, 0xc0, !PT ;  /* 0x000000ff00ff7812 */ /* 0x000fda000780c0ff */
[----:B------:R-:W-:Y:S05]  /*1480*/  @!P0 EXIT ;  /* 0x000000000000894d */ /* 0x000fea0003800000 */
[CC--:B------:R-:W-:Y:S01]  /*1490*/  LEA.HI R0, R9.reuse, R4.reuse, RZ, 0x2 ;  /* 0x0000000409007211 */ /* 0x0c0fe200078f10ff */
[----:B------:R-:W0:Y:S01]  /*14a0*/  S2UR UR5, SR_CgaCtaId ;  /* 0x00000000000579c3 */ /* 0x000e220000008800 */
[----:B------:R-:W-:Y:S01]  /*14b0*/  LEA.HI R9, R9, R4, RZ, 0x5 ;  /* 0x0000000409097211 */ /* 0x000fe200078f28ff */
[----:B------:R-:W-:Y:S01]  /*14c0*/  USHF.R.U32.HI UR4, URZ, 0x2, UR37 ;  /* 0x000000023f047899 */ /* 0x000fe20008011625 */
[--C-:B------:R-:W-:Y:S01]  /*14d0*/  SHF.R.S32.HI R58, RZ, 0x2, R0.reuse ;  /* 0x00000002ff3a7819 */ /* 0x100fe20000011400 */
[----:B------:R-:W-:Y:S01]  /*14e0*/  UMOV UR41, 0x400 ;  /* 0x0000040000297882 */ /* 0x000fe20000000000 */
[----:B------:R-:W-:Y:S01]  /*14f0*/  SHF.R.S32.HI R3, RZ, 0x1f, R0 ;  /* 0x0000001fff037819 */ /* 0x000fe20000011400 */
[----:B------:R-:W-:Y:S01]  /*1500*/  ULOP3.LUT UR44, UR37, 0x3, URZ, 0xc0, !UPT ;  /* 0x00000003252c7892 */ /* 0x000fe2000f8ec03f */
[----:B------:R-:W-:Y:S01]  /*1510*/  SHF.R.S32.HI R9, RZ, 0x5, R9 ;  /* 0x00000005ff097819 */ /* 0x000fe20000011409 */
[----:B------:R-:W2:Y:S01]  /*1520*/  LDC.64 R62, c[0x0][0x5c8] ;  /* 0x00017200ff3e7b82 */ /* 0x000ea20000000a00 */
[----:B------:R-:W-:Y:S01]  /*1530*/  LEA.HI R6, R3, R58, RZ, 0x3 ;  /* 0x0000003a03067211 */ /* 0x000fe200078f18ff */
[----:B------:R-:W-:Y:S01]  /*1540*/  ULOP3.LUT UR4, UR4, 0x1, URZ, 0xc0, !UPT ;  /* 0x0000000104047892 */ /* 0x000fe2000f8ec03f */
[----:B------:R-:W-:Y:S01]  /*1550*/  LOP3.LUT R3, R0, 0xfffffffc, RZ, 0xc0, !PT ;  /* 0xfffffffc00037812 */ /* 0x000fe200078ec0ff */
[----:B------:R-:W-:Y:S01]  /*1560*/  VIADD R0, R5, 0xffffffff ;  /* 0xffffffff05007836 */ /* 0x000fe20000000000 */
[----:B------:R-:W-:Y:S01]  /*1570*/  LOP3.LUT R59, R6, 0xfffffff8, RZ, 0xc0, !PT ;  /* 0xfffffff8063b7812 */ /* 0x000fe200078ec0ff */
[----:B------:R-:W-:-:S02]  /*1580*/  USEL UR44, UR44, URZ, !UP0 ;  /* 0x0000003f2c2c7287 */ /* 0x000fc4000c000000 */
[----:B------:R-:W-:Y:S01]  /*1590*/  IMAD.IADD R3, R4, 0x1, -R3 ;  /* 0x0000000104037824 */ /* 0x000fe200078e0a03 */
[----:B------:R-:W-:Y:S01]  /*15a0*/  UISETP.EQ.U32.AND UP0, UPT, UR4, 0x1, !UP0 ;  /* 0x000000010400788c */ /* 0x000fe2000c702070 */
[----:B------:R-:W1:Y:S01]  /*15b0*/  LDC R4, c[0x0][0x288] ;  /* 0x0000a200ff047b82 */ /* 0x000e620000000800 */
[----:B------:R-:W-:Y:S01]  /*15c0*/  IMAD.IADD R58, R58, 0x1, -R59 ;  /* 0x000000013a3a7824 */ /* 0x000fe200078e0a3b */
[C---:B------:R-:W-:Y:S01]  /*15d0*/  ISETP.NE.AND P0, PT, R0.reuse, RZ, PT ;  /* 0x000000ff0000720c */ /* 0x040fe20003f05270 */
[----:B------:R-:W-:Y:S01]  /*15e0*/  IMAD.SHL.U32 R0, R0, 0x8, RZ ;  /* 0x0000000800007824 */ /* 0x000fe200078e00ff */
[----:B------:R-:W-:Y:S01]  /*15f0*/  UISETP.LT.AND UP1, UPT, UR37, 0x1, UPT ;  /* 0x000000012500788c */ /* 0x000fe2000bf21270 */
[----:B------:R-:W-:Y:S01]  /*1600*/  IMAD.SHL.U32 R60, R3, 0x2, RZ ;  /* 0x00000002033c7824 */ /* 0x000fe200078e00ff */
[----:B0-----:R-:W-:Y:S01]  /*1610*/  ULEA UR41, UR5, UR41, 0x18 ;  /* 0x0000002905297291 */ /* 0x001fe2000f8ec03f */
[--C-:B------:R-:W-:Y:S01]  /*1620*/  SHF.R.S32.HI R59, RZ, 0x1f, R58.reuse ;  /* 0x0000001fff3b7819 */ /* 0x100fe2000001143a */
[C-C-:B------:R-:W-:Y:S01]  /*1630*/  IMAD R66, R9.reuse, -0x10, -R58.reuse ;  /* 0xfffffff009427824 */ /* 0x140fe200078e0a3a */
[----:B------:R-:W-:Y:S01]  /*1640*/  LOP3.LUT R0, R0, 0x8, RZ, 0xc0, !PT ;  /* 0x0000000800007812 */ /* 0x000fe200078ec0ff */
[----:B------:R-:W-:Y:S01]  /*1650*/  UIADD3 UR4, UR41, 0x180, URZ ;  /* 0x0000018029047890 */ /* 0x000fe2000fffe03f */
[----:B------:R-:W-:Y:S01]  /*1660*/  SEL R68, RZ, 0x1, P0 ;  /* 0x00000001ff447807 */ /* 0x000fe20000000000 */
[----:B------:R-:W-:Y:S01]  /*1670*/  UIADD3 UR5, UR41, 0x10180, URZ ;  /* 0x0001018029057890 */ /* 0x000fe2000fffe03f */
[----:B------:R-:W-:Y:S01]  /*1680*/  IMAD.WIDE R58, R9, 0x10, R58 ;  /* 0x00000010093a7825 */ /* 0x000fe200078e023a */
[----:B------:R-:W-:Y:S01]  /*1690*/  UIADD3 UR52, UR41, 0x50, URZ ;  /* 0x0000005029347890 */ /* 0x000fe2000fffe03f */
[C---:B--2---:R-:W-:Y:S01]  /*16a0*/  SHF.L.U64.HI R57, R62.reuse, 0x3, R63 ;  /* 0x000000033e397819 */ /* 0x044fe2000001023f */
[----:B------:R-:W-:Y:S01]  /*16b0*/  USHF.R.U32.HI UR4, URZ, 0x4, UR4 ;  /* 0x000000043f047899 */ /* 0x000fe20008011604 */
[----:B------:R-:W-:Y:S01]  /*16c0*/  IMAD.SHL.U32 R62, R62, 0x8, RZ ;  /* 0x000000083e3e7824 */ /* 0x000fe200078e00ff */
[----:B------:R-:W-:Y:S01]  /*16d0*/  USHF.R.U32.HI UR5, URZ, 0x4, UR5 ;  /* 0x000000043f057899 */ /* 0x000fe20008011605 */
[C---:B------:R-:W-:Y:S01]  /*16e0*/  LOP3.LUT R69, R0.reuse, 0x8, RZ, 0x3c, !PT ;  /* 0x0000000800457812 */ /* 0x040fe200078e3cff */
[----:B------:R-:W-:Y:S01]  /*16f0*/  ULDC UR43, c[0x0][0x658] ;  /* 0x00019600002b7ab9 */ /* 0x000fe20000000800 */
[----:B------:R-:W-:Y:S01]  /*1700*/  UMOV UR6, 0xffffffff ;  /* 0xffffffff00067882 */ /* 0x000fe20000000000 */
[----:B------:R-:W-:Y:S01]  /*1710*/  ULDC UR8, c[0x0][0x284] ;  /* 0x0000a10000087ab9 */ /* 0x000fe20000000800 */
[----:B------:R-:W-:Y:S01]  /*1720*/  USEL UR50, UR37, 0x1, UP1 ;  /* 0x0000000125327887 */ /* 0x000fe20008800000 */
[----:B-1----:R-:W-:Y:S01]  /*1730*/  IMAD R63, R3, -0x2, R4 ;  /* 0xfffffffe033f7824 */ /* 0x002fe200078e0204 */
[----:B------:R-:W-:Y:S01]  /*1740*/  USHF.L.U32 UR6, UR6, UR43, URZ ;  /* 0x0000002b06067299 */ /* 0x000fe2000800063f */
[----:B------:R-:W-:Y:S01]  /*1750*/  LEA R64, R5, UR52, 0x3 ;  /* 0x0000003405407c11 */ /* 0x000fe2000f8e18ff */
[----:B------:R-:W-:Y:S01]  /*1760*/  ULOP3.LUT UR4, UR4, 0x3fff, URZ, 0xc0, !UPT ;  /* 0x00003fff04047892 */ /* 0x000fe2000f8ec03f */
[----:B------:R-:W-:Y:S01]  /*1770*/  LOP3.LUT R65, R0, 0x18, RZ, 0x3c, !PT ;  /* 0x0000001800417812 */ /* 0x000fe200078e3cff */
[----:B------:R-:W-:Y:S01]  /*1780*/  ULOP3.LUT UR5, UR5, 0x3fff, URZ, 0xc0, !UPT ;  /* 0x00003fff05057892 */ /* 0x000fe2000f8ec03f */
[----:B------:R-:W-:Y:S01]  /*1790*/  SHF.R.S32.HI R61, RZ, 0x1f, R60 ;  /* 0x0000001fff3d7819 */ /* 0x000fe2000001143c */
[----:B------:R-:W-:Y:S01]  /*17a0*/  VIADD R66, R66, UR8 ;  /* 0x0000000842427c36 */ /* 0x000fe20008000000 */
[----:B------:R-:W-:Y:S01]  /*17b0*/  ULDC UR42, c[0x0][0x600] ;  /* 0x00018000002a7ab9 */ /* 0x000fe20000000800 */
[----:B------:R-:W-:Y:S01]  /*17c0*/  UMOV UR7, 0x1 ;  /* 0x0000000100077882 */ /* 0x000fe20000000000 */
[----:B------:R-:W-:-:S02]  /*17d0*/  ULOP3.LUT UR51, UR40, 0x1, URZ, 0xfc, !UPT ;  /* 0x0000000128337892 */ /* 0x000fc4000f8efc3f */
[----:B------:R-:W-:Y:S02]  /*17e0*/  USHF.L.U32 UR49, UR37, 0x1, URZ ;  /* 0x0000000125317899 */ /* 0x000fe4000800063f */
[----:B------:R-:W-:Y:S02]  /*17f0*/  USHF.L.U64.HI UR36, UR54, 0x1, UR39 ;  /* 0x0000000136247899 */ /* 0x000fe40008010227 */
[----:B------:R-:W-:Y:S02]  /*1800*/  UIADD3 UR42, UR42, -0x1, URZ ;  /* 0xffffffff2a2a7890 */ /* 0x000fe4000fffe03f */
[----:B------:R-:W-:Y:S02]  /*1810*/  USHF.L.U32 UR43, UR7, UR43, URZ ;  /* 0x0000002b072b7299 */ /* 0x000fe4000800063f */
[----:B------:R-:W-:Y:S02]  /*1820*/  UIADD3 UR50, -UR50, UR37, URZ ;  /* 0x0000002532327290 */ /* 0x000fe4000fffe13f */
[----:B------:R-:W-:-:S02]  /*1830*/  ULOP3.LUT UR45, URZ, UR6, URZ, 0x33, !UPT ;  /* 0x000000063f2d7292 */ /* 0x000fc4000f8e333f */
[----:B------:R-:W-:Y:S02]  /*1840*/  USEL UR46, URZ, 0x1, !UP0 ;  /* 0x000000013f2e7887 */ /* 0x000fe4000c000000 */
[----:B------:R-:W-:Y:S02]  /*1850*/  ULOP3.LUT UR47, UR4, 0x10000, URZ, 0xfc, !UPT ;  /* 0x00010000042f7892 */ /* 0x000fe4000f8efc3f */
[----:B------:R-:W-:-:S12]  /*1860*/  ULOP3.LUT UR48, UR5, 0x10000, URZ, 0xfc, !UPT ;  /* 0x0001000005307892 */ /* 0x000fd8000f8efc3f */
.L_x_101:
[----:B------:R-:W-:-:S04]  /*1870*/  SHF.L.U32 R3, R68, 0x1f, RZ ;  /* 0x0000001f44037819 */ /* 0x000fc800000006ff */
[----:B------:R-:W0:Y:S02]  /*1880*/  SYNCS.PHASECHK.TRANS64.TRYWAIT P0, [R64+URZ+-0x8], R3 ;  /* 0xfffff803400075a7 */ /* 0x000e24000800017f */
[----:B01234-:R-:W-:Y:S05]  /*1890*/  @!P0 BRA `(.L_x_18) ;  /* 0x0000004800288947 */ /* 0x01ffea0003800000 */
.L_x_123:
[----:B------:R-:W-:Y:S02]  /*18a0*/  ULDC UR4, c[0x0][0x28c] ;  /* 0x0000a30000047ab9 */ /* 0x000fe40000000800 */
[----:B------:R-:W-:-:S13]  /*18b0*/  ISETP.LT.AND P0, PT, RZ, UR4, PT ;  /* 0x00000004ff007c0c */ /* 0x000fda000bf01270 */
[----:B------:R-:W-:Y:S05]  /*18c0*/  @P0 BRA `(.L_x_19) ;  /* 0x0000000000400947 */ /* 0x000fea0003800000 */
[----:B------:R-:W-:Y:S01]  /*18d0*/  MOV R0, 0x0 ;  /* 0x0000000000007802 */ /* 0x000fe20000000f00 */
[----:B------:R-:W-:Y:S01]  /*18e0*/  ULDC.64 UR4, c[0x4][0x68] ;  /* 0x01001a0000047ab9 */ /* 0x000fe20000000a00 */
[----:B------:R-:W-:Y:S01]  /*18f0*/  ULDC.64 UR6, c[0x4][0x8] ;  /* 0x0100020000067ab9 */ /* 0x000fe20000000a00 */
[----:B------:R-:W-:Y:S01]  /*1900*/  IMAD.U32 R4, RZ, RZ, UR4 ;  /* 0x00000004ff047e24 */ /* 0x000fe2000f8e00ff */
[----:B------:R1:W2:Y:S01]  /*1910*/  LDC.64 R14, c[0x4][R0] ;  /* 0x01000000000e7b82 */ /* 0x0002a20000000a00 */
[----:B------:R-:W-:Y:S01]  /*1920*/  IMAD.U32 R5, RZ, RZ, UR5 ;  /* 0x00000005ff057e24 */ /* 0x000fe2000f8e00ff */
[----:B------:R-:W-:Y:S01]  /*1930*/  ULDC.64 UR4, c[0x4][0x70] ;  /* 0x01001c0000047ab9 */ /* 0x000fe20000000a00 */
[----:B------:R-:W-:Y:S02]  /*1940*/  IMAD.U32 R10, RZ, RZ, UR6 ;  /* 0x00000006ff0a7e24 */ /* 0x000fe4000f8e00ff */
[----:B------:R-:W-:Y:S02]  /*1950*/  IMAD.U32 R6, RZ, RZ, UR4 ;  /* 0x00000004ff067e24 */ /* 0x000fe4000f8e00ff */
[----:B------:R-:W-:-:S02]  /*1960*/  IMAD.U32 R7, RZ, RZ, UR5 ;  /* 0x00000005ff077e24 */ /* 0x000fc4000f8e00ff */
[----:B------:R-:W-:Y:S02]  /*1970*/  IMAD.U32 R11, RZ, RZ, UR7 ;  /* 0x00000007ff0b7e24 */ /* 0x000fe4000f8e00ff */
[----:B------:R-:W-:Y:S02]  /*1980*/  IMAD.MOV.U32 R8, RZ, RZ, 0x1e1 ;  /* 0x000001e1ff087424 */ /* 0x000fe400078e00ff */
[----:B------:R-:W-:Y:S02]  /*1990*/  IMAD.MOV.U32 R12, RZ, RZ, 0x1 ;  /* 0x00000001ff0c7424 */ /* 0x000fe400078e00ff */
[----:B-1----:R-:W-:-:S07]  /*19a0*/  IMAD.MOV.U32 R13, RZ, RZ, RZ ;  /* 0x000000ffff0d7224 */ /* 0x002fce00078e00ff */
[----:B------:R-:W-:-:S07]  /*19b0*/  LEPC R20, `(.L_x_19) ;  /* 0x000000001014794e */ /* 0x000fce0000000000 */
[----:B0-2--5:R-:W-:Y:S05]  /*19c0*/  CALL.ABS.NOINC R14 ;  /* 0x000000000e007343 */ /* 0x025fea0003c00000 */
.L_x_19:
[----:B------:R-:W-:-:S05]  /*19d0*/  IMAD.U32 R0, RZ, RZ, UR51 ;  /* 0x00000033ff007e24 */ /* 0x000fca000f8e00ff */
[----:B------:R-:W-:-:S13]  /*19e0*/  ISETP.NE.AND P0, PT, R0, 0x3, PT ;  /* 0x000000030000780c */ /* 0x000fda0003f05270 */
[----:B------:R-:W-:Y:S05]  /*19f0*/  @!P0 BRA `(.L_x_20) ;  /* 0x0000000000048947 */ /* 0x000fea0003800000 */
[----:B------:R-:W-:Y:S01]  /*1a00*/  BPT.TRAP 0x1 ;  /* 0x000000040000795c */ /* 0x000fe20000300000 */
.L_x_20:
[----:B0-----:R-:W-:Y:S02]  /*1a10*/  IMAD.U32 R3, RZ, RZ, UR44 ;  /* 0x0000002cff037e24 */ /* 0x001fe4000f8e00ff */
[----:B------:R-:W-:-:S03]  /*1a20*/  IMAD.U32 R0, RZ, RZ, UR46 ;  /* 0x0000002eff007e24 */ /* 0x000fc6000f8e00ff */
[----:B------:R-:W-:Y:S02]  /*1a30*/  LEA R3, R3, UR41, 0x3 ;  /* 0x0000002903037c11 */ /* 0x000fe4000f8e18ff */
[----:B------:R-:W-:-:S04]  /*1a40*/  SHF.L.U32 R0, R0, 0x1f, RZ ;  /* 0x0000001f00007819 */ /* 0x000fc800000006ff */
[----:B------:R0:W1:Y:S01]  /*1a50*/  SYNCS.PHASECHK.TRANS64.TRYWAIT P1, [R3+URZ], R0 ;  /* 0x00000000030075a7 */ /* 0x000062000802017f */
[----:B------:R-:W-:Y:S05]  /*1a60*/  @!P0 BRA `(.L_x_21) ;  /* 0x0000000000048947 */ /* 0x000fea0003800000 */
[----:B------:R-:W-:Y:S01]  /*1a70*/  BPT.TRAP 0x1 ;  /* 0x000000040000795c */ /* 0x000fe20000300000 */
.L_x_21:
[----:B-1----:R-:W-:Y:S05]  /*1a80*/  @P1 BRA `(.L_x_22) ;  /* 0x0000000000081947 */ /* 0x002fea0003800000 */
[----:B------:R-:W1:Y:S02]  /*1a90*/  SYNCS.PHASECHK.TRANS64.TRYWAIT P1, [R3+URZ], R0 ;  /* 0x00000000030075a7 */ /* 0x000e64000802017f */
[----:B-1----:R-:W-:Y:S05]  /*1aa0*/  @!P1 BRA `(.L_x_23) ;  /* 0x0000004400b89947 */ /* 0x002fea0003800000 */
.L_x_22:
[----:B------:R-:W-:Y:S05]  /*1ab0*/  WARPSYNC.ALL ;  /* 0x0000000000007948 */ /* 0x000fea0003800000 */
[----:B------:R-:W-:Y:S01]  /*1ac0*/  ULEA UR9, UR44, UR47, 0xa ;  /* 0x0000002f2c097291 */ /* 0x000fe2000f8e503f */
[----:B------:R-:W-:Y:S01]  /*1ad0*/  WARPGROUP.ARRIVE ;  /* 0x00000000000079c5 */ /* 0x000fe20000000000 */
[----:B------:R-:W-:Y:S01]  /*1ae0*/  ULEA UR8, UR44, UR48, 0xa ;  /* 0x000000302c087291 */ /* 0x000fe2000f8e503f */
[----:B01----:R-:W-:Y:S01]  /*1af0*/  IMAD.U32 R0, RZ, RZ, UR50 ;  /* 0x00000032ff007e24 */ /* 0x003fe2000f8e00ff */
[----:B------:R-:W-:Y:S01]  /*1b00*/  UMOV UR5, 0x40000040 ;  /* 0x4000004000057882 */ /* 0x000fe20000000000 */
[----:B------:R-:W-:-:S02]  /*1b10*/  UMOV UR7, 0x40000040 ;  /* 0x4000004000077882 */ /* 0x000fc40000000000 */
[----:B------:R-:W-:Y:S01]  /*1b20*/  UMOV UR4, UR9 ;  /* 0x0000000900047c82 */ /* 0x000fe20008000000 */
[----:B------:R-:W-:Y:S01]  /*1b30*/  ISETP.GE.AND P1, PT, R0, 0x1, PT ;  /* 0x000000010000780c */ /* 0x000fe20003f26270 */
[----:B------:R-:W-:Y:S02]  /*1b40*/  UMOV UR6, UR8 ;  /* 0x0000000800067c82 */ /* 0x000fe40008000000 */
[----:B------:R-:W-:Y:S01]  /*1b50*/  HGMMA.64x64x16.F32 R24, gdesc[UR4], RZ, !UPT, gsb0 ;  /* 0x00e00000041879f0 */ /* 0x000fe2000c0008ff */
[----:B------:R-:W-:Y:S02]  /*1b60*/  UIADD3 UR4, UR9, 0x2, URZ ;  /* 0x0000000209047890 */ /* 0x000fe4000fffe03f */
[----:B------:R-:W-:Y:S01]  /*1b70*/  UIADD3 UR6, UR8, 0x2, URZ ;  /* 0x0000000208067890 */ /* 0x000fe2000fffe03f */
[----:B------:R-:W-:Y:S01]  /*1b80*/  UMOV UR5, 0x40000040 ;  /* 0x4000004000057882 */ /* 0x000fe20000000000 */
[----:B------:R-:W-:Y:S01]  /*1b90*/  UMOV UR7, 0x40000040 ;  /* 0x4000004000077882 */ /* 0x000fe20000000000 */
[----:B------:R-:W-:-:S02]  /*1ba0*/  WARPGROUP.DEPBAR.LE gsb0, 0x0 ;  /* 0x00008000000079c5 */ /* 0x000fc40000010000 */
[----:B------:R-:W-:-:S06]  /*1bb0*/  WARPGROUP.ARRIVE ;  /* 0x00000000000079c5 */ /* 0x000fcc0000000000 */
[----:B------:R-:W-:Y:S01]  /*1bc0*/  HGMMA.64x64x16.F32 R24, gdesc[UR4], R24, gsb0 ;  /* 0x00e00000041879f0 */ /* 0x000fe20008000818 */
[----:B------:R-:W-:Y:S02]  /*1bd0*/  UIADD3 UR4, UR9, 0x4, URZ ;  /* 0x0000000409047890 */ /* 0x000fe4000fffe03f */
[----:B------:R-:W-:Y:S01]  /*1be0*/  UIADD3 UR6, UR8, 0x4, URZ ;  /* 0x0000000408067890 */ /* 0x000fe2000fffe03f */
[----:B------:R-:W-:Y:S01]  /*1bf0*/  UMOV UR5, 0x40000040 ;  /* 0x4000004000057882 */ /* 0x000fe20000000000 */
[----:B------:R-:W-:Y:S01]  /*1c00*/  UMOV UR7, 0x40000040 ;  /* 0x4000004000077882 */ /* 0x000fe20000000000 */
[----:B------:R-:W-:Y:S02]  /*1c10*/  WARPGROUP.DEPBAR.LE gsb0, 0x0 ;  /* 0x00008000000079c5 */ /* 0x000fe40000010000 */
        /* <DEDUP_REMOVED lines=36> */
[----:B------:R-:W-:Y:S03]  /*1e60*/  HGMMA.64x64x16.F32 R24, gdesc[UR4], R24, gsb0 ;  /* 0x00e00000041879f0 */ /* 0x000fe60008000818 */
[----:B------:R-:W-:Y:S02]  /*1e70*/  WARPGROUP.DEPBAR.LE gsb0, 0x0 ;  /* 0x00008000000079c5 */ /* 0x000fe40000010000 */
[----:B------:R-:W-:Y:S05]  /*1e80*/  @!P1 BRA `(.L_x_24) ;  /* 0x0000000400889947 */ /* 0x000fea0003800000 */
[----:B------:R-:W-:Y:S01]  /*1e90*/  UIADD3 UR8, UR44, 0x1, URZ ;  /* 0x000000012c087890 */ /* 0x000fe2000fffe03f */
[----:B------:R-:W-:Y:S02]  /*1ea0*/  IMAD.U32 R0, RZ, RZ, UR50 ;  /* 0x00000032ff007e24 */ /* 0x000fe4000f8e00ff */
[----:B------:R-:W-:Y:S01]  /*1eb0*/  IMAD.U32 R3, RZ, RZ, UR44 ;  /* 0x0000002cff037e24 */ /* 0x000fe2000f8e00ff */
[----:B------:R-:W-:-:S04]  /*1ec0*/  UISETP.NE.AND UP0, UPT, UR8, 0x4, UPT ;  /* 0x000000040800788c */ /* 0x000fc8000bf05270 */
[----:B------:R-:W-:Y:S02]  /*1ed0*/  USEL UR4, URZ, 0x1, UP0 ;  /* 0x000000013f047887 */ /* 0x000fe40008000000 */
[----:B------:R-:W-:Y:S02]  /*1ee0*/  USEL UR8, UR8, URZ, UP0 ;  /* 0x0000003f08087287 */ /* 0x000fe40008000000 */
[----:B------:R-:W-:-:S06]  /*1ef0*/  ULOP3.LUT UR4, UR46, UR4, URZ, 0x3c, !UPT ;  /* 0x000000042e047292 */ /* 0x000fcc000f8e3c3f */
[----:B------:R-:W-:-:S07]  /*1f00*/  IMAD.U32 R6, RZ, RZ, UR4 ;  /* 0x00000004ff067e24 */ /* 0x000fce000f8e00ff */
.L_x_31:
[----:B------:R-:W-:Y:S05]  /*1f10*/  @!P0 BRA `(.L_x_25) ;  /* 0x0000000000048947 */ /* 0x000fea0003800000 */
[----:B------:R-:W-:Y:S01]  /*1f20*/  BPT.TRAP 0x1 ;  /* 0x000000040000795c */ /* 0x000fe20000300000 */
.L_x_25:
[----:B------:R-:W-:Y:S01]  /*1f30*/  ULEA UR4, UR8, UR41, 0x3 ;  /* 0x0000002908047291 */ /* 0x000fe2000f8e183f */
[----:B------:R-:W-:-:S08]  /*1f40*/  SHF.L.U32 R4, R6, 0x1f, RZ ;  /* 0x0000001f06047819 */ /* 0x000fd000000006ff */
[----:B------:R0:W1:Y:S01]  /*1f50*/  SYNCS.PHASECHK.TRANS64.TRYWAIT P1, [UR4], R4 ;  /* 0x00000004ff0075a7 */ /* 0x0000620008020144 */
[----:B------:R-:W-:Y:S05]  /*1f60*/  @!P0 BRA `(.L_x_26) ;  /* 0x0000000000048947 */ /* 0x000fea0003800000 */
[----:B------:R-:W-:Y:S01]  /*1f70*/  BPT.TRAP 0x1 ;  /* 0x000000040000795c */ /* 0x000fe20000300000 */
.L_x_26:
[----:B-1----:R-:W-:Y:S05]  /*1f80*/  @P1 BRA `(.L_x_27) ;  /* 0x0000000000081947 */ /* 0x002fea0003800000 */
[----:B------:R-:W1:Y:S02]  /*1f90*/  SYNCS.PHASECHK.TRANS64.TRYWAIT P1, [UR4], R4 ;  /* 0x00000004ff0075a7 */ /* 0x000e640008020144 */
[----:B-1----:R-:W-:Y:S05]  /*1fa0*/  @!P1 BRA `(.L_x_28) ;  /* 0x00000040008c9947 */ /* 0x002fea0003800000 */
.L_x_27:
[----:B------:R-:W-:Y:S01]  /*1fb0*/  ULEA UR10, UR8, UR47, 0xa ;  /* 0x0000002f080a7291 */ /* 0x000fe2000f8e503f */
[----:B------:R-:W-:Y:S01]  /*1fc0*/  WARPGROUP.ARRIVE ;  /* 0x00000000000079c5 */ /* 0x000fe20000000000 */
[----:B------:R-:W-:Y:S01]  /*1fd0*/  ULEA UR9, UR8, UR48, 0xa ;  /* 0x0000003008097291 */ /* 0x000fe2000f8e503f */
[----:B------:R-:W-:Y:S01]  /*1fe0*/  UMOV UR5, 0x40000040 ;  /* 0x4000004000057882 */ /* 0x000fe20000000000 */
[----:B------:R-:W-:-:S03]  /*1ff0*/  UMOV UR7, 0x40000040 ;  /* 0x4000004000077882 */ /* 0x000fc60000000000 */
[----:B------:R-:W-:Y:S02]  /*2000*/  UMOV UR4, UR10 ;  /* 0x0000000a00047c82 */ /* 0x000fe40008000000 */
[----:B------:R-:W-:Y:S02]  /*2010*/  UMOV UR6, UR9 ;  /* 0x0000000900067c82 */ /* 0x000fe40008000000 */
[----:B------:R-:W-:Y:S01]  /*2020*/  HGMMA.64x64x16.F32 R24, gdesc[UR4], R24, gsb0 ;  /* 0x00e00000041879f0 */ /* 0x000fe20008000818 */
        /* <DEDUP_REMOVED lines=51> */
[----:B------:R-:W-:Y:S01]  /*2360*/  BPT.TRAP 0x1 ;  /* 0x000000040000795c */ /* 0x000fe20000300000 */
.L_x_29:
[----:B------:R-:W-:Y:S01]  /*2370*/  ISETP.NE.AND P1, PT, R67, RZ, PT ;  /* 0x000000ff4300720c */ /* 0x000fe20003f25270 */
[----:B------:R-:W-:-:S12]  /*2380*/  UISETP.GT.U32.AND UP0, UPT, UR40, 0x1, UPT ;  /* 0x000000012800788c */ /* 0x000fd8000bf04070 */
[----:B01----:R-:W-:-:S05]  /*2390*/  @P1 LEA R4, R3, UR41, 0x3 ;  /* 0x0000002903041c11 */ /* 0x003fca000f8e18ff */
[----:B------:R-:W-:-:S05]  /*23a0*/  @P1 VIADD R5, R4, 0x20 ;  /* 0x0000002004051836 */ /* 0x000fca0000000000 */
[----:B------:R-:W-:-:S04]  /*23b0*/  @P1 PRMT R5, R22, 0x654, R5 ;  /* 0x0000065416051816 */ /* 0x000fc80000000005 */
[----:B------:R0:W-:Y:S01]  /*23c0*/  @P1 SYNCS.ARRIVE.TRANS64.RED.A1T0 RZ, [R5+URZ], RZ ;  /* 0x000000ff05ff19a7 */ /* 0x0001e2000810043f */
[----:B------:R-:W-:-:S13]  /*23d0*/  PLOP3.LUT P1, PT, PT, PT, UP0, 0x80, 0x0 ;  /* 0x000000000000781c */ /* 0x000fda0003f2f008 */
[----:B0-----:R-:W-:Y:S05]  /*23e0*/  @P1 BRA `(.L_x_30) ;  /* 0x0000000000041947 */ /* 0x001fea0003800000 */
[----:B------:R-:W-:Y:S01]  /*23f0*/  BPT.TRAP 0x1 ;  /* 0x000000040000795c */ /* 0x000fe20000300000 */
.L_x_30:
[----:B------:R-:W-:Y:S01]  /*2400*/  UIADD3 UR8, UR8, 0x1, URZ ;  /* 0x0000000108087890 */ /* 0x000fe2000fffe03f */
[C---:B------:R-:W-:Y:S01]  /*2410*/  ISETP.GT.AND P2, PT, R0.reuse, 0x1, PT ;  /* 0x000000010000780c */ /* 0x040fe20003f44270 */
[----:B------:R-:W-:Y:S02]  /*2420*/  VIADD R3, R3, 0x1 ;  /* 0x0000000103037836 */ /* 0x000fe40000000000 */
[----:B------:R-:W-:Y:S01]  /*2430*/  UISETP.NE.AND UP0, UPT, UR8, 0x4, UPT ;  /* 0x000000040800788c */ /* 0x000fe2000bf05270 */
[----:B------:R-:W-:Y:S02]  /*2440*/  VIADD R0, R0, 0xffffffff ;  /* 0xffffffff00007836 */ /* 0x000fe40000000000 */
[C---:B------:R-:W-:Y:S01]  /*2450*/  ISETP.NE.AND P1, PT, R3.reuse, 0x4, PT ;  /* 0x000000040300780c */ /* 0x040fe20003f25270 */
[----:B------:R-:W-:Y:S02]  /*2460*/  USEL UR4, URZ, 0x1, UP0 ;  /* 0x000000013f047887 */ /* 0x000fe40008000000 */
[----:B------:R-:W-:Y:S01]  /*2470*/  USEL UR8, UR8, URZ, UP0 ;  /* 0x0000003f08087287 */ /* 0x000fe20008000000 */
[----:B------:R-:W-:-:S03]  /*2480*/  SEL R3, R3, RZ, P1 ;  /* 0x000000ff03037207 */ /* 0x000fc60000800000 */
[----:B------:R-:W-:Y:S01]  /*2490*/  LOP3.LUT R6, R6, UR4, RZ, 0x3c, !PT ;  /* 0x0000000406067c12 */ /* 0x000fe2000f8e3cff */
[----:B------:R-:W-:Y:S07]  /*24a0*/  @P2 BRA `(.L_x_31) ;  /* 0xfffffff800982947 */ /* 0x000fee000383ffff */
.L_x_24:
[----:B------:R-:W0:Y:S01]  /*24b0*/  LDC R0, c[0x0][0x28c] ;  /* 0x0000a300ff007b82 */ /* 0x000e220000000800 */
[----:B------:R1:W-:Y:S01]  /*24c0*/  SYNCS.ARRIVE.TRANS64.A1T0 RZ, [R69+UR52], RZ ;  /* 0x000000ff45ff79a7 */ /* 0x0003e20008100034 */
[----:B0-----:R-:W-:-:S13]  /*24d0*/  ISETP.GE.AND P1, PT, R0, 0x1, PT ;  /* 0x000000010000780c */ /* 0x001fda0003f26270 */
[----:B-1----:R-:W-:Y:S05]  /*24e0*/  @!P1 BRA `(.L_x_32) ;  /* 0x0000000000409947 */ /* 0x002fea0003800000 */
[----:B------:R-:W-:Y:S05]  /*24f0*/  @!P0 BRA `(.L_x_33) ;  /* 0x0000000000048947 */ /* 0x000fea0003800000 */
[----:B------:R-:W-:Y:S01]  /*2500*/  BPT.TRAP 0x1 ;  /* 0x000000040000795c */ /* 0x000fe20000300000 */
.L_x_33:
[----:B------:R-:W-:Y:S01]  /*2510*/  ISETP.NE.AND P0, PT, R67, RZ, PT ;  /* 0x000000ff4300720c */ /* 0x000fe20003f05270 */
[----:B------:R-:W-:-:S12]  /*2520*/  IMAD.U32 R3, RZ, RZ, UR41 ;  /* 0x00000029ff037e24 */ /* 0x000fd8000f8e00ff */
[----:B------:R-:W-:-:S05]  /*2530*/  VOTEU.ANY UP0, P0 ;  /* 0x00000000003f7886 */ /* 0x000fca0000000100 */
[----:B------:R-:W-:Y:S02]  /*2540*/  @UP0 UIADD3 UR4, UR50, UR44, URZ ;  /* 0x0000002c32040290 */ /* 0x000fe4000fffe03f */
[----:B------:R-:W-:-:S04]  /*2550*/  UISETP.GT.U32.AND UP0, UPT, UR40, 0x1, UPT ;  /* 0x000000012800788c */ /* 0x000fc8000bf04070 */
[----:B------:R-:W-:-:S04]  /*2560*/  IMAD.U32 R0, RZ, RZ, UR4 ;  /* 0x00000004ff007e24 */ /* 0x000fc8000f8e00ff */
[----:B------:R-:W-:-:S05]  /*2570*/  @P0 IMAD.SHL.U32 R0, R0, 0x8, RZ ;  /* 0x0000000800000824 */ /* 0x000fca00078e00ff */
[----:B------:R-:W-:-:S04]  /*2580*/  @P0 LOP3.LUT R0, R0, 0x18, RZ, 0xc0, !PT ;  /* 0x0000001800000812 */ /* 0x000fc800078ec0ff */
[----:B------:R-:W-:-:S04]  /*2590*/  @P0 IADD3 R3, R3, 0x20, R0 ;  /* 0x0000002003030810 */ /* 0x000fc80007ffe000 */
[----:B------:R-:W-:-:S04]  /*25a0*/  @P0 PRMT R3, R22, 0x654, R3 ;  /* 0x0000065416030816 */ /* 0x000fc80000000003 */
[----:B------:R0:W-:Y:S01]  /*25b0*/  @P0 SYNCS.ARRIVE.TRANS64.RED.A1T0 RZ, [R3+URZ], RZ ;  /* 0x000000ff03ff09a7 */ /* 0x0001e2000810043f */
[----:B------:R-:W-:-:S13]  /*25c0*/  PLOP3.LUT P0, PT, PT, PT, UP0, 0x80, 0x0 ;  /* 0x000000000000781c */ /* 0x000fda0003f0f008 */
[----:B0-----:R-:W-:Y:S05]  /*25d0*/  @P0 BRA `(.L_x_32) ;  /* 0x0000000000040947 */ /* 0x001fea0003800000 */
[----:B------:R-:W-:Y:S01]  /*25e0*/  BPT.TRAP 0x1 ;  /* 0x000000040000795c */ /* 0x000fe20000300000 */
.L_x_32:
[----:B------:R-:W-:Y:S02]  /*25f0*/  SHF.L.U32 R3, R68, 0x1f, RZ ;  /* 0x0000001f44037819 */ /* 0x000fe400000006ff */
[----:B------:R-:W-:Y:S02]  /*2600*/  SHF.R.S32.HI R13, RZ, 0x1f, R19 ;  /* 0x0000001fff0d7819 */ /* 0x000fe40000011413 */
[----:B------:R-:W0:Y:S02]  /*2610*/  SYNCS.PHASECHK.TRANS64.TRYWAIT P0, [R64+URZ+0x8], R3 ;  /* 0x00000803400075a7 */ /* 0x000e24000800017f */
[----:B0-----:R-:W-:Y:S05]  /*2620*/  @!P0 BRA `(.L_x_34) ;  /* 0x0000003c00048947 */ /* 0x001fea0003800000 */
.L_x_124:
[----:B------:R-:W-:Y:S01]  /*2630*/  IMAD.SHL.U32 R5, R18, 0x40, RZ ;  /* 0x0000004012057824 */ /* 0x000fe200078e00ff */
[----:B------:R-:W-:Y:S01]  /*2640*/  ULDC UR6, c[0x0][0x284] ;  /* 0x0000a10000067ab9 */ /* 0x000fe20000000800 */
[----:B------:R-:W-:Y:S01]  /*2650*/  IMAD.SHL.U32 R10, R2, 0x40, RZ ;  /* 0x00000040020a7824 */ /* 0x000fe200078e00ff */
[----:B------:R-:W-:Y:S01]  /*2660*/  ULDC.64 UR4, c[0x0][0x5d0] ;  /* 0x0001740000047ab9 */ /* 0x000fe20000000a00 */
[----:B------:R-:W-:Y:S01]  /*2670*/  IMAD.WIDE R14, R18, 0x40, R58 ;  /* 0x00000040120e7825 */ /* 0x000fe200078e023a */
[----:B------:R-:W-:Y:S01]  /*2680*/  ISETP.GE.AND P0, PT, R5, UR6, PT ;  /* 0x0000000605007c0c */ /* 0x000fe2000bf06270 */
[----:B------:R-:W-:Y:S01]  /*2690*/  ULDC UR6, c[0x0][0x288] ;  /* 0x0000a20000067ab9 */ /* 0x000fe20000000800 */
[----:B------:R-:W-:Y:S01]  /*26a0*/  SHF.R.S32.HI R11, RZ, 0x1f, R10 ;  /* 0x0000001fff0b7819 */ /* 0x000fe2000001140a */
[----:B------:R-:W-:Y:S01]  /*26b0*/  IMAD R0, R13, UR4, RZ ;  /* 0x000000040d007c24 */ /* 0x000fe2000f8e02ff */
[----:B------:R-:W-:Y:S01]  /*26c0*/  ISETP.GE.OR P0, PT, R10, UR6, P0 ;  /* 0x000000060a007c0c */ /* 0x000fe20008706670 */
[----:B0-----:R-:W-:-:S04]  /*26d0*/  IMAD.WIDE.U32 R2, R19, UR4, R60 ;  /* 0x0000000413027c25 */ /* 0x001fc8000f8e003c */
[----:B------:R-:W-:Y:S01]  /*26e0*/  IMAD R7, R19, UR5, R0 ;  /* 0x0000000513077c24 */ /* 0x000fe2000f8e0200 */
[----:B------:R-:W-:Y:S01]  /*26f0*/  IADD3 R2, P1, R10, R2, RZ ;  /* 0x000000020a027210 */ /* 0x000fe20007f3e0ff */
[----:B------:R-:W-:Y:S02]  /*2700*/  ULDC.64 UR4, c[0x0][0x5c8] ;  /* 0x0001720000047ab9 */ /* 0x000fe40000000a00 */
[----:B------:R-:W-:Y:S01]  /*2710*/  IMAD R9, R15, UR4, RZ ;  /* 0x000000040f097c24 */ /* 0x000fe2000f8e02ff */
[----:B------:R-:W-:-:S03]  /*2720*/  IADD3.X R3, R11, R3, R7, P1, !PT ;  /* 0x000000030b037210 */ /* 0x000fc60000ffe407 */
[C---:B------:R-:W-:Y:S02]  /*2730*/  IMAD R9, R14.reuse, UR5, R9 ;  /* 0x000000050e097c24 */ /* 0x040fe4000f8e0209 */
[----:B------:R-:W-:Y:S01]  /*2740*/  IMAD.WIDE.U32 R20, R14, UR4, R2 ;  /* 0x000000040e147c25 */ /* 0x000fe2000f8e0002 */
[----:B------:R-:W-:Y:S06]  /*2750*/  @P0 BRA `(.L_x_35) ;  /* 0x0000002000540947 */ /* 0x000fec0003800000 */
[----:B-----5:R-:W-:Y:S01]  /*2760*/  FSETP.NEU.AND P0, PT, R56, RZ, PT ;  /* 0x000000ff3800720b */ /* 0x020fe20003f0d000 */
[----:B------:R-:W-:Y:S01]  /*2770*/  IMAD.IADD R70, R63, 0x1, -R10 ;  /* 0x000000013f467824 */ /* 0x000fe200078e0a0a */
[----:B------:R-:W-:Y:S01]  /*2780*/  BSSY B0, `(.L_x_35) ;  /* 0x0000212000007945 */ /* 0x000fe20003800000 */
[----:B------:R-:W-:Y:S02]  /*2790*/  IMAD.IADD R0, R66, 0x1, -R5 ;  /* 0x0000000142007824 */ /* 0x000fe400078e0a05 */
[----:B------:R-:W-:Y:S01]  /*27a0*/  IMAD.IADD R79, R21, 0x1, R9 ;  /* 0x00000001154f7824 */ /* 0x000fe200078e0209 */
[----:B------:R-:W-:-:S04]  /*27b0*/  ISETP.GT.AND P2, PT, R70, RZ, PT ;  /* 0x000000ff4600720c */ /* 0x000fc80003f44270 */
[----:B------:R-:W-:-:S03]  /*27c0*/  ISETP.GT.AND P1, PT, R0, RZ, P2 ;  /* 0x000000ff0000720c */ /* 0x000fc60001724270 */
[----:B------:R-:W-:Y:S10]  /*27d0*/  @!P0 BRA `(.L_x_36) ;  /* 0x0000001400d88947 */ /* 0x000ff40003800000 */
[----:B------:R-:W0:Y:S01]  /*27e0*/  LDC.64 R72, c[0x0][0x5b8] ;  /* 0x00016e00ff487b82 */ /* 0x000e220000000a00 */
[----:B------:R-:W-:-:S07]  /*27f0*/  ULDC.64 UR4, c[0x0][0x5c0] ;  /* 0x0001700000047ab9 */ /* 0x000fce0000000a00 */
[----:B------:R-:W1:Y:S08]  /*2800*/  LDC.64 R74, c[0x0][0x5b0] ;  /* 0x00016c00ff4a7b82 */ /* 0x000e700000000a00 */
[----:B------:R-:W2:Y:S01]  /*2810*/  LDC.64 R76, c[0x0][0x5a8] ;  /* 0x00016a00ff4c7b82 */ /* 0x000ea20000000a00 */
[-C--:B0-----:R-:W-:Y:S02]  /*2820*/  IMAD R4, R13, R72.reuse, RZ ;  /* 0x000000480d047224 */ /* 0x081fe400078e02ff */
[----:B------:R-:W-:-:S04]  /*2830*/  IMAD.WIDE.U32 R2, R19, R72, R60 ;  /* 0x0000004813027225 */ /* 0x000fc800078e003c */
[----:B------:R-:W-:Y:S01]  /*2840*/  IMAD R21, R19, R73, R4 ;  /* 0x0000004913157224 */ /* 0x000fe200078e0204 */
[----:B------:R-:W-:Y:S01]  /*2850*/  IADD3 R6, P0, R10, R2, RZ ;  /* 0x000000020a067210 */ /* 0x000fe20007f1e0ff */
[----:B-1----:R-:W-:-:S03]  /*2860*/  IMAD R2, R15, R74, RZ ;  /* 0x0000004a0f027224 */ /* 0x002fc600078e02ff */
[----:B------:R-:W-:Y:S01]  /*2870*/  IADD3.X R7, R11, R3, R21, P0, !PT ;  /* 0x000000030b077210 */ /* 0x000fe200007fe415 */
[C---:B------:R-:W-:Y:S02]  /*2880*/  IMAD R71, R14.reuse, R75, R2 ;  /* 0x0000004b0e477224 */ /* 0x040fe400078e0202 */
[----:B------:R-:W-:-:S04]  /*2890*/  IMAD.WIDE.U32 R2, R14, R74, R6 ;  /* 0x0000004a0e027225 */ /* 0x000fc800078e0006 */
[----:B------:R-:W-:Y:S01]  /*28a0*/  IMAD.IADD R3, R3, 0x1, R71 ;  /* 0x0000000103037824 */ /* 0x000fe200078e0247 */
[----:B--2---:R-:W-:-:S04]  /*28b0*/  LEA R8, P0, R2, R76, 0x1 ;  /* 0x0000004c02087211 */ /* 0x004fc800078008ff */
[----:B------:R-:W-:-:S05]  /*28c0*/  LEA.HI.X R9, R2, R77, R3, 0x1, P0 ;  /* 0x0000004d02097211 */ /* 0x000fca00000f0c03 */
[----:B------:R0:W2:Y:S01]  /*28d0*/  @P1 LDG.E.LTC128B.U16 R18, desc[UR56][R8.64] ;  /* 0x0000003808121981 */ /* 0x0000a2000c1e1520 */
[----:B------:R-:W-:Y:S01]  /*28e0*/  IMAD.WIDE.U32 R2, R14, R74, R10 ;  /* 0x0000004a0e027225 */ /* 0x000fe200078e000a */
[----:B------:R-:W-:Y:S02]  /*28f0*/  BSSY B1, `(.L_x_37) ;  /* 0x0000014000017945 */ /* 0x000fe40003800000 */
[----:B------:R-:W-:-:S04]  /*2900*/  IADD3 R12, P0, R60, R2, RZ ;  /* 0x000000023c0c7210 */ /* 0x000fc80007f1e0ff */
[----:B------:R-:W-:Y:S01]  /*2910*/  IADD3.X R13, R61, R71, R3, P0, !PT ;  /* 0x000000473d0d7210 */ /* 0x000fe200007fe403 */
[----:B0-----:R-:W-:Y:S01]  /*2920*/  IMAD.SHL.U32 R8, R74, 0x8, RZ ;  /* 0x000000084a087824 */ /* 0x001fe200078e00ff */
[----:B------:R-:W-:Y:S02]  /*2930*/  LEA R4, P0, R20, UR4, 0x1 ;  /* 0x0000000414047c11 */ /* 0x000fe4000f8008ff */
[----:B------:R-:W-:Y:S01]  /*2940*/  SHF.L.U64.HI R9, R74, 0x3, R75 ;  /* 0x000000034a097819 */ /* 0x000fe2000001024b */
[----:B------:R-:W-:-:S04]  /*2950*/  IMAD.WIDE.U32 R12, R19, R72, R12 ;  /* 0x00000048130c7225 */ /* 0x000fc800078e000c */
[----:B------:R-:W-:Y:S01]  /*2960*/  IMAD.IADD R3, R21, 0x1, R13 ;  /* 0x0000000115037824 */ /* 0x000fe200078e020d */
[----:B------:R-:W-:-:S04]  /*2970*/  LEA R2, P4, R12, R76, 0x1 ;  /* 0x0000004c0c027211 */ /* 0x000fc800078808ff */
[----:B------:R-:W-:Y:S01]  /*2980*/  LEA.HI.X R3, R12, R77, R3, 0x1, P4 ;  /* 0x0000004d0c037211 */ /* 0x000fe200020f0c03 */
[----:B--2---:R-:W-:-:S05]  /*2990*/  HADD2.F32 R5, -RZ, R18.H0_H0 ;  /* 0x20000012ff057230 */ /* 0x004fca0000004100 */
[----:B------:R-:W-:-:S04]  /*29a0*/  FMUL R5, R5, R56 ;  /* 0x0000003805057220 */ /* 0x000fc80000400000 */
[----:B------:R-:W-:Y:S01]  /*29b0*/  FFMA R24, R24, R23, R5 ;  /* 0x0000001718187223 */ /* 0x000fe20000000005 */
[----:B------:R-:W-:Y:S02]  /*29c0*/  LEA.HI.X R5, R20, UR5, R79, 0x1, P0 ;  /* 0x0000000514057c11 */ /* 0x000fe400080f0c4f */
[----:B------:R-:W-:Y:S02]  /*29d0*/  ISETP.GT.AND P0, PT, R70, 0x1, PT ;  /* 0x000000014600780c */ /* 0x000fe40003f04270 */
[----:B------:R-:W-:Y:S02]  /*29e0*/  F2FP.F16.F32.PACK_AB R24, RZ, R24 ;  /* 0x00000018ff18723e */ /* 0x000fe400000000ff */
[----:B------:R-:W-:-:S03]  /*29f0*/  ISETP.GT.AND P3, PT, R0, RZ, P0 ;  /* 0x000000ff0000720c */ /* 0x000fc60000764270 */
[----:B------:R0:W-:Y:S10]  /*2a00*/  @P1 STG.E.U16 desc[UR56][R4.64], R24 ;  /* 0x0000001804001986 */ /* 0x0001f4000c101538 */
[----:B------:R-:W-:Y:S05]  /*2a10*/  @!P3 BRA `(.L_x_38) ;  /* 0x000000000004b947 */ /* 0x000fea0003800000 */
[----:B------:R1:W5:Y:S02]  /*2a20*/  LDG.E.LTC128B.U16 R18, desc[UR56][R2.64+0x2] ;  /* 0x0000023802127981 */ /* 0x000364000c1e1520 */
.L_x_38:
[----:B------:R-:W-:Y:S05]  /*2a30*/  BSYNC B1 ;  /* 0x0000000000017941 */ /* 0x000fea0003800000 */
.L_x_37:
[----:B-----5:R-:W-:Y:S01]  /*2a40*/  HADD2.F32 R13, -RZ, R18.H0_H0 ;  /* 0x20000012ff0d7230 */ /* 0x020fe20000004100 */
[----:B------:R-:W-:Y:S01]  /*2a50*/  ISETP.GT.AND P2, PT, R0, 0x8, P2 ;  /* 0x000000080000780c */ /* 0x000fe20001744270 */
[----:B------:R-:W-:-:S04]  /*2a60*/  IMAD.WIDE.U32 R8, R14, R74, R8 ;  /* 0x0000004a0e087225 */ /* 0x000fc800078e0008 */
[----:B------:R-:W-:Y:S01]  /*2a70*/  FMUL R12, R13, R56 ;  /* 0x000000380d0c7220 */ /* 0x000fe20000400000 */
[----:B------:R-:W-:Y:S01]  /*2a80*/  IMAD.IADD R71, R71, 0x1, R9 ;  /* 0x0000000147477824 */ /* 0x000fe200078e0209 */
[----:B------:R-:W-:Y:S02]  /*2a90*/  IADD3 R6, P1, R6, R8, RZ ;  /* 0x0000000806067210 */ /* 0x000fe40007f3e0ff */
[----:B------:R-:W-:-:S03]  /*2aa0*/  FFMA R25, R25, R23, R12 ;  /* 0x0000001719197223 */ /* 0x000fc6000000000c */
[----:B------:R-:W-:Y:S01]  /*2ab0*/  IMAD.X R7, R71, 0x1, R7, P1 ;  /* 0x0000000147077824 */ /* 0x000fe200008e0607 */
[C---:B------:R-:W-:Y:S02]  /*2ac0*/  LEA R12, P1, R6.reuse, R76, 0x1 ;  /* 0x0000004c060c7211 */ /* 0x040fe400078208ff */
[----:B------:R-:W-:Y:S02]  /*2ad0*/  F2FP.F16.F32.PACK_AB R25, RZ, R25 ;  /* 0x00000019ff19723e */ /* 0x000fe400000000ff */
[----:B------:R-:W-:-:S03]  /*2ae0*/  LEA.HI.X R13, R6, R77, R7, 0x1, P1 ;  /* 0x0000004d060d7211 */ /* 0x000fc600008f0c07 */
[----:B------:R2:W-:Y:S04]  /*2af0*/  @P3 STG.E.U16 desc[UR56][R4.64+0x2], R25 ;  /* 0x0000021904003986 */ /* 0x0005e8000c101538 */
[----:B------:R-:W3:Y:S01]  /*2b00*/  @P2 LDG.E.LTC128B.U16 R18, desc[UR56][R12.64] ;  /* 0x000000380c122981 */ /* 0x000ee2000c1e1520 */
[----:B------:R-:W-:Y:S01]  /*2b10*/  IADD3 R10, P1, P3, R60, R8, R10 ;  /* 0x000000083c0a7210 */ /* 0x000fe20007b3e00a */
[----:B------:R-:W-:Y:S01]  /*2b20*/  BSSY B1, `(.L_x_39) ;  /* 0x0000011000017945 */ /* 0x000fe20003800000 */
[C---:B------:R-:W-:Y:S02]  /*2b30*/  SHF.L.U64.HI R9, R62.reuse, 0x1, R57 ;  /* 0x000000013e097819 */ /* 0x040fe40000010239 */
[----:B------:R-:W-:Y:S02]  /*2b40*/  IADD3.X R11, R61, R71, R11, P1, P3 ;  /* 0x000000473d0b7210 */ /* 0x000fe40000fe640b */
[----:B------:R-:W-:-:S02]  /*2b50*/  LEA R8, P1, R62, R4, 0x1 ;  /* 0x000000043e087211 */ /* 0x000fc400078208ff */
[----:B------:R-:W-:Y:S01]  /*2b60*/  ISETP.GT.AND P0, PT, R0, 0x8, P0 ;  /* 0x000000080000780c */ /* 0x000fe20000704270 */
[----:B------:R-:W-:-:S04]  /*2b70*/  IMAD.WIDE.U32 R10, R19, R72, R10 ;  /* 0x00000048130a7225 */ /* 0x000fc800078e000a */
[----:B------:R-:W-:Y:S01]  /*2b80*/  IMAD.X R9, R9, 0x1, R5, P1 ;  /* 0x0000000109097824 */ /* 0x000fe200008e0605 */
[----:B------:R-:W-:Y:S01]  /*2b90*/  LEA R6, P3, R10, R76, 0x1 ;  /* 0x0000004c0a067211 */ /* 0x000fe200078608ff */
[----:B------:R-:W-:Y:S02]  /*2ba0*/  IMAD.IADD R11, R21, 0x1, R11 ;  /* 0x00000001150b7824 */ /* 0x000fe400078e020b */
[----:B---3--:R-:W-:-:S05]  /*2bb0*/  HADD2.F32 R7, -RZ, R18.H0_H0 ;  /* 0x20000012ff077230 */ /* 0x008fca0000004100 */
[----:B------:R-:W-:-:S04]  /*2bc0*/  FMUL R7, R7, R56 ;  /* 0x0000003807077220 */ /* 0x000fc80000400000 */
[----:B------:R-:W-:-:S05]  /*2bd0*/  FFMA R7, R26, R23, R7 ;  /* 0x000000171a077223 */ /* 0x000fca0000000007 */
[----:B------:R-:W-:Y:S02]  /*2be0*/  F2FP.F16.F32.PACK_AB R12, RZ, R7 ;  /* 0x00000007ff0c723e */ /* 0x000fe400000000ff */
[----:B------:R-:W-:-:S03]  /*2bf0*/  LEA.HI.X R7, R10, R77, R11, 0x1, P3 ;  /* 0x0000004d0a077211 */ /* 0x000fc600018f0c0b */
[----:B------:R2:W-:Y:S01]  /*2c00*/  @P2 STG.E.U16 desc[UR56][R8.64], R12 ;  /* 0x0000000c08002986 */ /* 0x0005e2000c101538 */
[----:B------:R-:W-:Y:S05]  /*2c10*/  @!P0 BRA `(.L_x_40) ;  /* 0x0000000000048947 */ /* 0x000fea0003800000 */
[----:B------:R3:W5:Y:S02]  /*2c20*/  LDG.E.LTC128B.U16 R18, desc[UR56][R6.64+0x2] ;  /* 0x0000023806127981 */ /* 0x000764000c1e1520 */
.L_x_40:
[----:B------:R-:W-:Y:S05]  /*2c30*/  BSYNC B1 ;  /* 0x0000000000017941 */ /* 0x000fea0003800000 */
.L_x_39:
[----:B-----5:R-:W-:Y:S01]  /*2c40*/  HADD2.F32 R11, -RZ, R18.H0_H0 ;  /* 0x20000012ff0b7230 */ /* 0x020fe20000004100 */
[----:B------:R-:W-:Y:S01]  /*2c50*/  ISETP.GT.AND P1, PT, R70, 0x8, PT ;  /* 0x000000084600780c */ /* 0x000fe20003f24270 */
[----:B------:R-:W-:Y:S03]  /*2c60*/  BSSY B1, `(.L_x_41) ;  /* 0x0000008000017945 */ /* 0x000fe60003800000 */
[----:B------:R-:W-:Y:S01]  /*2c70*/  FMUL R10, R11, R56 ;  /* 0x000000380b0a7220 */ /* 0x000fe20000400000 */
[----:B------:R-:W-:-:S03]  /*2c80*/  ISETP.GT.AND P2, PT, R0, RZ, P1 ;  /* 0x000000ff0000720c */ /* 0x000fc60000f44270 */
[----:B------:R-:W-:-:S05]  /*2c90*/  FFMA R10, R27, R23, R10 ;  /* 0x000000171b0a7223 */ /* 0x000fca000000000a */
[----:B------:R-:W-:-:S05]  /*2ca0*/  F2FP.F16.F32.PACK_AB R10, RZ, R10 ;  /* 0x0000000aff0a723e */ /* 0x000fca00000000ff */
[----:B------:R4:W-:Y:S01]  /*2cb0*/  @P0 STG.E.U16 desc[UR56][R8.64+0x2], R10 ;  /* 0x0000020a08000986 */ /* 0x0009e2000c101538 */
[----:B------:R-:W-:Y:S05]  /*2cc0*/  @!P2 BRA `(.L_x_42) ;  /* 0x000000000004a947 */ /* 0x000fea0003800000 */
[----:B------:R0:W5:Y:S02]  /*2cd0*/  LDG.E.LTC128B.U16 R18, desc[UR56][R2.64+0x10] ;  /* 0x0000103802127981 */ /* 0x000164000c1e1520 */
.L_x_42:
[----:B------:R-:W-:Y:S05]  /*2ce0*/  BSYNC B1 ;  /* 0x0000000000017941 */ /* 0x000fea0003800000 */
.L_x_41:
        /* <DEDUP_REMOVED lines=10> */
.L_x_44:
[----:B------:R-:W-:Y:S05]  /*2d90*/  BSYNC B1 ;  /* 0x0000000000017941 */ /* 0x000fea0003800000 */
.L_x_43:
[----:B0----5:R-:W-:Y:S01]  /*2da0*/  HADD2.F32 R11, -RZ, R18.H0_H0 ;  /* 0x20000012ff0b7230 */ /* 0x021fe20000004100 */
[----:B------:R-:W-:Y:S01]  /*2db0*/  ISETP.GT.AND P1, PT, R0, 0x8, P1 ;  /* 0x000000080000780c */ /* 0x000fe20000f24270 */
[----:B------:R-:W-:Y:S03]  /*2dc0*/  BSSY B1, `(.L_x_45) ;  /* 0x0000007000017945 */ /* 0x000fe60003800000 */
[----:B----4-:R-:W-:-:S04]  /*2dd0*/  FMUL R10, R11, R56 ;  /* 0x000000380b0a7220 */ /* 0x010fc80000400000 */
[----:B------:R-:W-:-:S05]  /*2de0*/  FFMA R10, R29, R23, R10 ;  /* 0x000000171d0a7223 */ /* 0x000fca000000000a */
[----:B------:R-:W-:-:S05]  /*2df0*/  F2FP.F16.F32.PACK_AB R10, RZ, R10 ;  /* 0x0000000aff0a723e */ /* 0x000fca00000000ff */
[----:B------:R0:W-:Y:S01]  /*2e00*/  @P3 STG.E.U16 desc[UR56][R4.64+0x12], R10 ;  /* 0x0000120a04003986 */ /* 0x0001e2000c101538 */
[----:B------:R-:W-:Y:S05]  /*2e10*/  @!P1 BRA `(.L_x_46) ;  /* 0x0000000000049947 */ /* 0x000fea0003800000 */
[----:B------:R4:W5:Y:S02]  /*2e20*/  LDG.E.LTC128B.U16 R18, desc[UR56][R6.64+0x10] ;  /* 0x0000103806127981 */ /* 0x000964000c1e1520 */
.L_x_46:
[----:B------:R-:W-:Y:S05]  /*2e30*/  BSYNC B1 ;  /* 0x0000000000017941 */ /* 0x000fea0003800000 */
.L_x_45:
[----:B-----5:R-:W-:Y:S01]  /*2e40*/  HADD2.F32 R11, -RZ, R18.H0_H0 ;  /* 0x20000012ff0b7230 */ /* 0x020fe20000004100 */
[----:B------:R-:W-:Y:S01]  /*2e50*/  ISETP.GT.AND P0, PT, R0, 0x8, P0 ;  /* 0x000000080000780c */ /* 0x000fe20000704270 */
[----:B------:R-:W-:Y:S03]  /*2e60*/  BSSY B1, `(.L_x_47) ;  /* 0x0000007000017945 */ /* 0x000fe60003800000 */
[----:B------:R-:W-:-:S04]  /*2e70*/  FMUL R11, R11, R56 ;  /* 0x000000380b0b7220 */ /* 0x000fc80000400000 */
[----:B------:R-:W-:-:S05]  /*2e80*/  FFMA R11, R30, R23, R11 ;  /* 0x000000171e0b7223 */ /* 0x000fca000000000b */
[----:B------:R-:W-:-:S05]  /*2e90*/  F2FP.F16.F32.PACK_AB R11, RZ, R11 ;  /* 0x0000000bff0b723e */ /* 0x000fca00000000ff */
[----:B------:R0:W-:Y:S01]  /*2ea0*/  @P1 STG.E.U16 desc[UR56][R8.64+0x10], R11 ;  /* 0x0000100b08001986 */ /* 0x0001e2000c101538 */
[----:B------:R-:W-:Y:S05]  /*2eb0*/  @!P0 BRA `(.L_x_48) ;  /* 0x0000000000048947 */ /* 0x000fea0003800000 */
[----:B------:R0:W5:Y:S02]  /*2ec0*/  LDG.E.LTC128B.U16 R18, desc[UR56][R6.64+0x12] ;  /* 0x0000123806127981 */ /* 0x000164000c1e1520 */
.L_x_48:
[----:B------:R-:W-:Y:S05]  /*2ed0*/  BSYNC B1 ;  /* 0x0000000000017941 */ /* 0x000fea0003800000 */
.L_x_47:
[----:B0----5:R-:W-:Y:S01]  /*2ee0*/  HADD2.F32 R11, -RZ, R18.H0_H0 ;  /* 0x20000012ff0b7230 */ /* 0x021fe20000004100 */
        /* <DEDUP_REMOVED lines=9> */
.L_x_50:
[----:B------:R-:W-:Y:S05]  /*2f80*/  BSYNC B1 ;  /* 0x0000000000017941 */ /* 0x000fea0003800000 */
.L_x_49:
        /* <DEDUP_REMOVED lines=10> */
.L_x_52:
[----:B------:R-:W-:Y:S05]  /*3030*/  BSYNC B1 ;  /* 0x0000000000017941 */ /* 0x000fea0003800000 */
.L_x_51:
[----:B0----5:R-:W-:Y:S01]  /*3040*/  HADD2.F32 R11, -RZ, R18.H0_H0 ;  /* 0x20000012ff0b7230 */ /* 0x021fe20000004100 */
        /* <DEDUP_REMOVED lines=8> */
.L_x_54:
[----:B------:R-:W-:Y:S05]  /*30d0*/  BSYNC B1 ;  /* 0x0000000000017941 */ /* 0x000fea0003800000 */
.L_x_53:
        /* <DEDUP_REMOVED lines=9> */
.L_x_56:
[----:B------:R-:W-:Y:S05]  /*3170*/  BSYNC B1 ;  /* 0x0000000000017941 */ /* 0x000fea0003800000 */
.L_x_55:
        /* <DEDUP_REMOVED lines=10> */
.L_x_58:
[----:B------:R-:W-:Y:S05]  /*3220*/  BSYNC B1 ;  /* 0x0000000000017941 */ /* 0x000fea0003800000 */
.L_x_57:
        /* <DEDUP_REMOVED lines=10> */
.L_x_60:
[----:B------:R-:W-:Y:S05]  /*32d0*/  BSYNC B1 ;  /* 0x0000000000017941 */ /* 0x000fea0003800000 */
.L_x_59:
        /* <DEDUP_REMOVED lines=9> */
.L_x_62:
[----:B------:R-:W-:Y:S05]  /*3370*/  BSYNC B1 ;  /* 0x0000000000017941 */ /* 0x000fea0003800000 */
.L_x_61:
        /* <DEDUP_REMOVED lines=9> */
.L_x_64:
[----:B------:R-:W-:Y:S05]  /*3410*/  BSYNC B1 ;  /* 0x0000000000017941 */ /* 0x000fea0003800000 */
.L_x_63:
        /* <DEDUP_REMOVED lines=10> */
.L_x_66:
[----:B------:R-:W-:Y:S05]  /*34c0*/  BSYNC B1 ;  /* 0x0000000000017941 */ /* 0x000fea0003800000 */
.L_x_65:
        /* <DEDUP_REMOVED lines=10> */
.L_x_68:
[----:B------:R-:W-:Y:S05]  /*3570*/  BSYNC B1 ;  /* 0x0000000000017941 */ /* 0x000fea0003800000 */
.L_x_67:
        /* <DEDUP_REMOVED lines=9> */
.L_x_70:
[----:B------:R-:W-:Y:S05]  /*3610*/  BSYNC B1 ;  /* 0x0000000000017941 */ /* 0x000fea0003800000 */
.L_x_69:
        /* <DEDUP_REMOVED lines=9> */
.L_x_72:
[----:B------:R-:W-:Y:S05]  /*36b0*/  BSYNC B1 ;  /* 0x0000000000017941 */ /* 0x000fea0003800000 */
.L_x_71:
        /* <DEDUP_REMOVED lines=10> */
.L_x_74:
[----:B------:R-:W-:Y:S05]  /*3760*/  BSYNC B1 ;  /* 0x0000000000017941 */ /* 0x000fea0003800000 */
.L_x_73:
        /* <DEDUP_REMOVED lines=10> */
.L_x_76:
[----:B------:R-:W-:Y:S05]  /*3810*/  BSYNC B1 ;  /* 0x0000000000017941 */ /* 0x000fea0003800000 */
.L_x_75:
        /* <DEDUP_REMOVED lines=9> */
.L_x_78:
[----:B------:R-:W-:Y:S05]  /*38b0*/  BSYNC B1 ;  /* 0x0000000000017941 */ /* 0x000fea0003800000 */
.L_x_77:
        /* <DEDUP_REMOVED lines=9> */
.L_x_80:
[----:B------:R-:W-:Y:S05]  /*3950*/  BSYNC B1 ;  /* 0x0000000000017941 */ /* 0x000fea0003800000 */
.L_x_79:
        /* <DEDUP_REMOVED lines=10> */
.L_x_82:
[----:B------:R-:W-:Y:S05]  /*3a00*/  BSYNC B1 ;  /* 0x0000000000017941 */ /* 0x000fea0003800000 */
.L_x_81:
        /* <DEDUP_REMOVED lines=10> */
.L_x_84:
[----:B------:R-:W-:Y:S05]  /*3ab0*/  BSYNC B1 ;  /* 0x0000000000017941 */ /* 0x000fea0003800000 */
.L_x_83:
        /* <DEDUP_REMOVED lines=9> */
.L_x_86:
[----:B------:R-:W-:Y:S05]  /*3b50*/  BSYNC B1 ;  /* 0x0000000000017941 */ /* 0x000fea0003800000 */
.L_x_85:
        /* <DEDUP_REMOVED lines=9> */
.L_x_88:
[----:B------:R-:W-:Y:S05]  /*3bf0*/  BSYNC B1 ;  /* 0x0000000000017941 */ /* 0x000fea0003800000 */
.L_x_87:
        /* <DEDUP_REMOVED lines=10> */
.L_x_90:
[----:B------:R-:W-:Y:S05]  /*3ca0*/  BSYNC B1 ;  /* 0x0000000000017941 */ /* 0x000fea0003800000 */
.L_x_89:
        /* <DEDUP_REMOVED lines=10> */
.L_x_92:
[----:B------:R-:W-:Y:S05]  /*3d50*/  BSYNC B1 ;  /* 0x0000000000017941 */ /* 0x000fea0003800000 */
.L_x_91:
[----:B01---5:R-:W-:Y:S01]  /*3d60*/  HADD2.F32 R3, -RZ, R18.H0_H0 ;  /* 0x20000012ff037230 */ /* 0x023fe20000004100 */
        /* <DEDUP_REMOVED lines=8> */
.L_x_94:
[----:B------:R-:W-:Y:S05]  /*3df0*/  BSYNC B1 ;  /* 0x0000000000017941 */ /* 0x000fea0003800000 */
.L_x_93:
[----:B-----5:R-:W-:Y:S01]  /*3e00*/  HADD2.F32 R3, -RZ, R18.H0_H0 ;  /* 0x20000012ff037230 */ /* 0x020fe20000004100 */
[----:B------:R-:W-:Y:S01]  /*3e10*/  ISETP.GT.AND P0, PT, R0, 0x8, P0 ;  /* 0x000000080000780c */ /* 0x000fe20000704270 */
[----:B0-----:R-:W-:Y:S01]  /*3e20*/  @P1 IMAD.MOV.U32 R2, RZ, RZ, R8 ;  /* 0x000000ffff021224 */ /* 0x001fe200078e0008 */
[----:B------:R-:W-:Y:S02]  /*3e30*/  BSSY B1, `(.L_x_95) ;  /* 0x0000009000017945 */ /* 0x000fe40003800000 */
[----:B------:R-:W-:-:S04]  /*3e40*/  FMUL R3, R3, R56 ;  /* 0x0000003803037220 */ /* 0x000fc80000400000 */
[----:B------:R-:W-:-:S05]  /*3e50*/  FFMA R3, R54, R23, R3 ;  /* 0x0000001736037223 */ /* 0x000fca0000000003 */
[----:B------:R-:W-:-:S04]  /*3e60*/  F2FP.F16.F32.PACK_AB R3, RZ, R3 ;  /* 0x00000003ff03723e */ /* 0x000fc800000000ff */
[----:B--2---:R-:W-:Y:S01]  /*3e70*/  PRMT R4, R3, 0x7610, R4 ;  /* 0x0000761003047816 */ /* 0x004fe20000000004 */
[----:B------:R-:W-:-:S05]  /*3e80*/  @P1 IMAD.MOV.U32 R3, RZ, RZ, R9 ;  /* 0x000000ffff031224 */ /* 0x000fca00078e0009 */
[----:B------:R0:W-:Y:S01]  /*3e90*/  @P1 STG.E.U16 desc[UR56][R2.64+0x70], R4 ;  /* 0x0000700402001986 */ /* 0x0001e2000c101538 */
[----:B------:R-:W-:Y:S05]  /*3ea0*/  @!P0 BRA `(.L_x_96) ;  /* 0x0000000000048947 */ /* 0x000fea0003800000 */
[----:B------:R2:W5:Y:S02]  /*3eb0*/  LDG.E.LTC128B.U16 R18, desc[UR56][R6.64+0x72] ;  /* 0x0000723806127981 */ /* 0x000564000c1e1520 */
.L_x_96:
[----:B------:R-:W-:Y:S05]  /*3ec0*/  BSYNC B1 ;  /* 0x0000000000017941 */ /* 0x000fea0003800000 */
.L_x_95:
[----:B------:R-:W-:Y:S05]  /*3ed0*/  @!P0 BRA `(.L_x_97) ;  /* 0x0000000800708947 */ /* 0x000fea0003800000 */
[----:B0----5:R-:W-:-:S05]  /*3ee0*/  HADD2.F32 R3, -RZ, R18.H0_H0 ;  /* 0x20000012ff037230 */ /* 0x021fca0000004100 */
[----:B------:R-:W-:-:S04]  /*3ef0*/  FMUL R0, R3, R56 ;  /* 0x0000003803007220 */ /* 0x000fc80000400000 */
[----:B------:R-:W-:-:S05]  /*3f00*/  FFMA R0, R55, R23, R0 ;  /* 0x0000001737007223 */ /* 0x000fca0000000000 */
[----:B------:R-:W-:-:S05]  /*3f10*/  F2FP.F16.F32.PACK_AB R0, RZ, R0 ;  /* 0x00000000ff00723e */ /* 0x000fca00000000ff */
[----:B------:R0:W-:Y:S01]  /*3f20*/  STG.E.U16 desc[UR56][R8.64+0x72], R0 ;  /* 0x0000720008007986 */ /* 0x0001e2000c101538 */
[----:B------:R-:W-:Y:S05]  /*3f30*/  BRA `(.L_x_97) ;  /* 0x0000000800587947 */ /* 0x000fea0003800000 */
.L_x_36:
[----:B------:R-:W-:Y:S01]  /*3f40*/  ISETP.GT.AND P3, PT, R70, 0x1, PT ;  /* 0x000000014600780c */ /* 0x000fe20003f64270 */
[----:B------:R-:W-:Y:S01]  /*3f50*/  ULDC.64 UR4, c[0x0][0x5c0] ;  /* 0x0001700000047ab9 */ /* 0x000fe20000000a00 */
[-C--:B------:R-:W-:Y:S01]  /*3f60*/  FMUL R24, R24, R23.reuse ;  /* 0x0000001718187220 */ /* 0x080fe20000400000 */
[----:B------:R-:W-:Y:S01]  /*3f70*/  LEA R2, P4, R20, UR4, 0x1 ;  /* 0x0000000414027c11 */ /* 0x000fe2000f8808ff */
[-C--:B------:R-:W-:Y:S01]  /*3f80*/  FMUL R25, R25, R23.reuse ;  /* 0x0000001719197220 */ /* 0x080fe20000400000 */
[----:B------:R-:W-:Y:S01]  /*3f90*/  ISETP.GT.AND P0, PT, R0, RZ, P3 ;  /* 0x000000ff0000720c */ /* 0x000fe20001f04270 */
[-C--:B------:R-:W-:Y:S01]  /*3fa0*/  FMUL R26, R26, R23.reuse ;  /* 0x000000171a1a7220 */ /* 0x080fe20000400000 */
[----:B------:R-:W-:Y:S01]  /*3fb0*/  F2FP.F16.F32.PACK_AB R24, RZ, R24 ;  /* 0x00000018ff18723e */ /* 0x000fe200000000ff */
[-C--:B------:R-:W-:Y:S01]  /*3fc0*/  FMUL R27, R27, R23.reuse ;  /* 0x000000171b1b7220 */ /* 0x080fe20000400000 */
[----:B------:R-:W-:Y:S01]  /*3fd0*/  LEA.HI.X R3, R20, UR5, R79, 0x1, P4 ;  /* 0x0000000514037c11 */ /* 0x000fe2000a0f0c4f */
[----:B------:R-:W-:Y:S01]  /*3fe0*/  FMUL R28, R28, R23 ;  /* 0x000000171c1c7220 */ /* 0x000fe20000400000 */
[----:B------:R-:W-:Y:S01]  /*3ff0*/  F2FP.F16.F32.PACK_AB R25, RZ, R25 ;  /* 0x00000019ff19723e */ /* 0x000fe200000000ff */
[-C--:B------:R-:W-:Y:S01]  /*4000*/  FMUL R29, R29, R23.reuse ;  /* 0x000000171d1d7220 */ /* 0x080fe20000400000 */
[----:B------:R-:W-:Y:S01]  /*4010*/  ISETP.GT.AND P2, PT, R0, 0x8, P2 ;  /* 0x000000080000780c */ /* 0x000fe20001744270 */
[----:B------:R-:W-:Y:S01]  /*4020*/  @P1 STG.E.U16 desc[UR56][R2.64], R24 ;  /* 0x0000001802001986 */ /* 0x000fe2000c101538 */
[----:B------:R-:W-:Y:S01]  /*4030*/  ISETP.GT.AND P1, PT, R70, 0x8, PT ;  /* 0x000000084600780c */ /* 0x000fe20003f24270 */
[-C--:B------:R-:W-:Y:S01]  /*4040*/  FMUL R30, R30, R23.reuse ;  /* 0x000000171e1e7220 */ /* 0x080fe20000400000 */
[C---:B------:R-:W-:Y:S01]  /*4050*/  SHF.L.U64.HI R5, R62.reuse, 0x1, R57 ;  /* 0x000000013e057819 */ /* 0x040fe20000010239 */
[----:B------:R-:W-:Y:S01]  /*4060*/  @P0 STG.E.U16 desc[UR56][R2.64+0x2], R25 ;  /* 0x0000021902000986 */ /* 0x000fe2000c101538 */
[----:B------:R-:W-:Y:S01]  /*4070*/  LEA R4, P5, R62, R2, 0x1 ;  /* 0x000000023e047211 */ /* 0x000fe200078a08ff */
[-C--:B------:R-:W-:Y:S01]  /*4080*/  FMUL R31, R31, R23.reuse ;  /* 0x000000171f1f7220 */ /* 0x080fe20000400000 */
[----:B------:R-:W-:Y:S01]  /*4090*/  ISETP.GT.AND P3, PT, R0, 0x8, P3 ;  /* 0x000000080000780c */ /* 0x000fe20001f64270 */
[-C--:B------:R-:W-:Y:S01]  /*40a0*/  FMUL R32, R32, R23.reuse ;  /* 0x0000001720207220 */ /* 0x080fe20000400000 */
[----:B------:R-:W-:Y:S01]  /*40b0*/  ISETP.GT.AND P0, PT, R70, 0x9, PT ;  /* 0x000000094600780c */ /* 0x000fe20003f04270 */
[----:B------:R-:W-:Y:S01]  /*40c0*/  IMAD.X R5, R5, 0x1, R3, P5 ;  /* 0x0000000105057824 */ /* 0x000fe200028e0603 */
[----:B------:R-:W-:Y:S01]  /*40d0*/  ISETP.GT.AND P4, PT, R0, RZ, P1 ;  /* 0x000000ff0000720c */ /* 0x000fe20000f84270 */
[-C--:B------:R-:W-:Y:S01]  /*40e0*/  FMUL R33, R33, R23.reuse ;  /* 0x0000001721217220 */ /* 0x080fe20000400000 */
[----:B------:R-:W-:Y:S01]  /*40f0*/  F2FP.F16.F32.PACK_AB R26, RZ, R26 ;  /* 0x0000001aff1a723e */ /* 0x000fe200000000ff */
[-C--:B------:R-:W-:Y:S01]  /*4100*/  FMUL R34, R34, R23.reuse ;  /* 0x0000001722227220 */ /* 0x080fe20000400000 */
[----:B------:R-:W-:Y:S01]  /*4110*/  ISETP.GT.AND P5, PT, R0, RZ, P0 ;  /* 0x000000ff0000720c */ /* 0x000fe200007a4270 */
[----:B------:R-:W-:Y:S01]  /*4120*/  FMUL R35, R35, R23 ;  /* 0x0000001723237220 */ /* 0x000fe20000400000 */
[----:B------:R-:W-:Y:S01]  /*4130*/  F2FP.F16.F32.PACK_AB R27, RZ, R27 ;  /* 0x0000001bff1b723e */ /* 0x000fe200000000ff */
[----:B------:R-:W-:Y:S01]  /*4140*/  @P2 STG.E.U16 desc[UR56][R4.64], R26 ;  /* 0x0000001a04002986 */ /* 0x000fe2000c101538 */
[----:B------:R-:W-:Y:S01]  /*4150*/  F2FP.F16.F32.PACK_AB R28, RZ, R28 ;  /* 0x0000001cff1c723e */ /* 0x000fe200000000ff */
[-C--:B------:R-:W-:Y:S01]  /*4160*/  FMUL R36, R36, R23.reuse ;  /* 0x0000001724247220 */ /* 0x080fe20000400000 */
[----:B------:R-:W-:Y:S01]  /*4170*/  ISETP.GT.AND P2, PT, R0, 0x8, P1 ;  /* 0x000000080000780c */ /* 0x000fe20000f44270 */
[----:B------:R-:W-:Y:S01]  /*4180*/  @P3 STG.E.U16 desc[UR56][R4.64+0x2], R27 ;  /* 0x0000021b04003986 */ /* 0x000fe2000c101538 */
[----:B------:R-:W-:Y:S01]  /*4190*/  ISETP.GT.AND P1, PT, R70, 0x10, PT ;  /* 0x000000104600780c */ /* 0x000fe20003f24270 */
[----:B------:R-:W-:Y:S01]  /*41a0*/  FMUL R37, R37, R23 ;  /* 0x0000001725257220 */ /* 0x000fe20000400000 */
[----:B------:R-:W-:Y:S01]  /*41b0*/  F2FP.F16.F32.PACK_AB R29, RZ, R29 ;  /* 0x0000001dff1d723e */ /* 0x000fe200000000ff */
[----:B------:R-:W-:Y:S01]  /*41c0*/  @P4 STG.E.U16 desc[UR56][R2.64+0x10], R28 ;  /* 0x0000101c02004986 */ /* 0x000fe2000c101538 */
[----:B------:R-:W-:Y:S01]  /*41d0*/  ISETP.GT.AND P3, PT, R0, 0x8, P0 ;  /* 0x000000080000780c */ /* 0x000fe20000764270 */
[-C--:B------:R-:W-:Y:S01]  /*41e0*/  FMUL R38, R38, R23.reuse ;  /* 0x0000001726267220 */ /* 0x080fe20000400000 */
[----:B------:R-:W-:Y:S01]  /*41f0*/  ISETP.GT.AND P0, PT, R70, 0x11, PT ;  /* 0x000000114600780c */ /* 0x000fe20003f04270 */
[----:B------:R-:W-:Y:S01]  /*4200*/  @P5 STG.E.U16 desc[UR56][R2.64+0x12], R29 ;  /* 0x0000121d02005986 */ /* 0x000fe2000c101538 */
        /* <DEDUP_REMOVED lines=40> */
[C---:B------:R-:W-:Y:S01]  /*4490*/  ISETP.GT.AND P4, PT, R0.reuse, RZ, P1 ;  /* 0x000000ff0000720c */ /* 0x040fe20000f84270 */
[-C--:B------:R-:W-:Y:S01]  /*44a0*/  FMUL R51, R51, R23.reuse ;  /* 0x0000001733337220 */ /* 0x080fe20000400000 */
[----:B------:R-:W-:Y:S01]  /*44b0*/  ISETP.GT.AND P5, PT, R0, RZ, P0 ;  /* 0x000000ff0000720c */ /* 0x000fe200007a4270 */
[-C--:B------:R-:W-:Y:S01]  /*44c0*/  FMUL R52, R52, R23.reuse ;  /* 0x0000001734347220 */ /* 0x080fe20000400000 */
[----:B------:R-:W-:Y:S01]  /*44d0*/  F2FP.F16.F32.PACK_AB R38, RZ, R38 ;  /* 0x00000026ff26723e */ /* 0x000fe200000000ff */
[----:B------:R-:W-:Y:S01]  /*44e0*/  FMUL R53, R53, R23 ;  /* 0x0000001735357220 */ /* 0x000fe20000400000 */
[----:B------:R-:W-:Y:S01]  /*44f0*/  F2FP.F16.F32.PACK_AB R39, RZ, R39 ;  /* 0x00000027ff27723e */ /* 0x000fe200000000ff */
[----:B------:R-:W-:Y:S01]  /*4500*/  FMUL R54, R54, R23 ;  /* 0x0000001736367220 */ /* 0x000fe20000400000 */
[----:B------:R-:W-:Y:S01]  /*4510*/  F2FP.F16.F32.PACK_AB R40, RZ, R40 ;  /* 0x00000028ff28723e */ /* 0x000fe200000000ff */
[----:B------:R-:W-:Y:S01]  /*4520*/  @P2 STG.E.U16 desc[UR56][R4.64+0x30], R38 ;  /* 0x0000302604002986 */ /* 0x000fe2000c101538 */
[----:B------:R-:W-:Y:S01]  /*4530*/  F2FP.F16.F32.PACK_AB R41, RZ, R41 ;  /* 0x00000029ff29723e */ /* 0x000fe200000000ff */
[----:B------:R-:W-:Y:S01]  /*4540*/  FMUL R55, R55, R23 ;  /* 0x0000001737377220 */ /* 0x000fe20000400000 */
[C---:B------:R-:W-:Y:S01]  /*4550*/  ISETP.GT.AND P1, PT, R0.reuse, 0x8, P1 ;  /* 0x000000080000780c */ /* 0x040fe20000f24270 */
[----:B------:R-:W-:Y:S01]  /*4560*/  @P3 STG.E.U16 desc[UR56][R4.64+0x32], R39 ;  /* 0x0000322704003986 */ /* 0x000fe2000c101538 */
[----:B------:R-:W-:-:S02]  /*4570*/  ISETP.GT.AND P2, PT, R0, 0x8, P0 ;  /* 0x000000080000780c */ /* 0x000fc40000744270 */
[----:B------:R-:W-:Y:S01]  /*4580*/  F2FP.F16.F32.PACK_AB R42, RZ, R42 ;  /* 0x0000002aff2a723e */ /* 0x000fe200000000ff */
[----:B------:R-:W-:Y:S01]  /*4590*/  @P4 STG.E.U16 desc[UR56][R2.64+0x40], R40 ;  /* 0x0000402802004986 */ /* 0x000fe2000c101538 */
[C---:B------:R-:W-:Y:S02]  /*45a0*/  ISETP.GT.AND P4, PT, R70.reuse, 0x28, PT ;  /* 0x000000284600780c */ /* 0x040fe40003f84270 */
[----:B------:R-:W-:Y:S01]  /*45b0*/  ISETP.GT.AND P0, PT, R70, 0x29, PT ;  /* 0x000000294600780c */ /* 0x000fe20003f04270 */
[----:B------:R-:W-:Y:S01]  /*45c0*/  @P5 STG.E.U16 desc[UR56][R2.64+0x42], R41 ;  /* 0x0000422902005986 */ /* 0x000fe2000c101538 */
[----:B------:R-:W-:Y:S02]  /*45d0*/  ISETP.GT.AND P5, PT, R0, RZ, P4 ;  /* 0x000000ff0000720c */ /* 0x000fe400027a4270 */
[----:B------:R-:W-:Y:S01]  /*45e0*/  F2FP.F16.F32.PACK_AB R43, RZ, R43 ;  /* 0x0000002bff2b723e */ /* 0x000fe200000000ff */
[----:B------:R-:W-:Y:S01]  /*45f0*/  @P1 STG.E.U16 desc[UR56][R4.64+0x40], R42 ;  /* 0x0000402a04001986 */ /* 0x000fe2000c101538 */
[----:B------:R-:W-:-:S02]  /*4600*/  F2FP.F16.F32.PACK_AB R44, RZ, R44 ;  /* 0x0000002cff2c723e */ /* 0x000fc400000000ff */
[C---:B------:R-:W-:Y:S01]  /*4610*/  ISETP.GT.AND P3, PT, R0.reuse, RZ, P0 ;  /* 0x000000ff0000720c */ /* 0x040fe20000764270 */
[----:B------:R-:W-:Y:S01]  /*4620*/  @P2 STG.E.U16 desc[UR56][R4.64+0x42], R43 ;  /* 0x0000422b04002986 */ /* 0x000fe2000c101538 */
[C---:B------:R-:W-:Y:S02]  /*4630*/  ISETP.GT.AND P4, PT, R0.reuse, 0x8, P4 ;  /* 0x000000080000780c */ /* 0x040fe40002784270 */
[----:B------:R-:W-:Y:S02]  /*4640*/  F2FP.F16.F32.PACK_AB R45, RZ, R45 ;  /* 0x0000002dff2d723e */ /* 0x000fe400000000ff */
[----:B------:R-:W-:Y:S01]  /*4650*/  F2FP.F16.F32.PACK_AB R46, RZ, R46 ;  /* 0x0000002eff2e723e */ /* 0x000fe200000000ff */
[----:B------:R-:W-:Y:S01]  /*4660*/  @P5 STG.E.U16 desc[UR56][R2.64+0x50], R44 ;  /* 0x0000502c02005986 */ /* 0x000fe2000c101538 */
[----:B------:R-:W-:Y:S02]  /*4670*/  ISETP.GT.AND P5, PT, R0, 0x8, P0 ;  /* 0x000000080000780c */ /* 0x000fe400007a4270 */
[----:B------:R-:W-:-:S02]  /*4680*/  F2FP.F16.F32.PACK_AB R47, RZ, R47 ;  /* 0x0000002fff2f723e */ /* 0x000fc400000000ff */
[C---:B------:R-:W-:Y:S01]  /*4690*/  ISETP.GT.AND P2, PT, R70.reuse, 0x31, PT ;  /* 0x000000314600780c */ /* 0x040fe20003f44270 */
[----:B------:R-:W-:Y:S01]  /*46a0*/  @P3 STG.E.U16 desc[UR56][R2.64+0x52], R45 ;  /* 0x0000522d02003986 */ /* 0x000fe2000c101538 */
[----:B------:R-:W-:Y:S02]  /*46b0*/  ISETP.GT.AND P3, PT, R70, 0x30, PT ;  /* 0x000000304600780c */ /* 0x000fe40003f64270 */
[----:B------:R-:W-:Y:S01]  /*46c0*/  F2FP.F16.F32.PACK_AB R48, RZ, R48 ;  /* 0x00000030ff30723e */ /* 0x000fe200000000ff */
[----:B------:R-:W-:Y:S01]  /*46d0*/  @P4 STG.E.U16 desc[UR56][R4.64+0x50], R46 ;  /* 0x0000502e04004986 */ /* 0x000fe2000c101538 */
[C---:B------:R-:W-:Y:S02]  /*46e0*/  ISETP.GT.AND P4, PT, R0.reuse, RZ, P2 ;  /* 0x000000ff0000720c */ /* 0x040fe40001784270 */
[----:B------:R-:W-:Y:S01]  /*46f0*/  F2FP.F16.F32.PACK_AB R49, RZ, R49 ;  /* 0x00000031ff31723e */ /* 0x000fe200000000ff */
[----:B------:R-:W-:Y:S01]  /*4700*/  @P5 STG.E.U16 desc[UR56][R4.64+0x52], R47 ;  /* 0x0000522f04005986 */ /* 0x000fe2000c101538 */
[----:B------:R-:W-:-:S02]  /*4710*/  ISETP.GT.AND P5, PT, R0, RZ, P3 ;  /* 0x000000ff0000720c */ /* 0x000fc40001fa4270 */
[C---:B------:R-:W-:Y:S02]  /*4720*/  ISETP.GT.AND P1, PT, R70.reuse, 0x38, PT ;  /* 0x000000384600780c */ /* 0x040fe40003f24270 */
[----:B------:R-:W-:Y:S02]  /*4730*/  ISETP.GT.AND P0, PT, R70, 0x39, PT ;  /* 0x000000394600780c */ /* 0x000fe40003f04270 */
[C---:B------:R-:W-:Y:S02]  /*4740*/  ISETP.GT.AND P3, PT, R0.reuse, 0x8, P3 ;  /* 0x000000080000780c */ /* 0x040fe40001f64270 */
[C---:B------:R-:W-:Y:S02]  /*4750*/  ISETP.GT.AND P2, PT, R0.reuse, 0x8, P2 ;  /* 0x000000080000780c */ /* 0x040fe40001744270 */
[----:B------:R-:W-:Y:S02]  /*4760*/  F2FP.F16.F32.PACK_AB R50, RZ, R50 ;  /* 0x00000032ff32723e */ /* 0x000fe400000000ff */
[----:B------:R-:W-:Y:S01]  /*4770*/  F2FP.F16.F32.PACK_AB R51, RZ, R51 ;  /* 0x00000033ff33723e */ /* 0x000fe200000000ff */
[----:B------:R-:W-:Y:S01]  /*4780*/  @P5 STG.E.U16 desc[UR56][R2.64+0x60], R48 ;  /* 0x0000603002005986 */ /* 0x000fe2000c101538 */
[----:B------:R-:W-:-:S02]  /*4790*/  ISETP.GT.AND P5, PT, R0, RZ, P0 ;  /* 0x000000ff0000720c */ /* 0x000fc400007a4270 */
[C---:B------:R-:W-:Y:S01]  /*47a0*/  ISETP.GT.AND P0, PT, R0.reuse, 0x8, P0 ;  /* 0x000000080000780c */ /* 0x040fe20000704270 */
[----:B------:R-:W-:Y:S01]  /*47b0*/  @P4 STG.E.U16 desc[UR56][R2.64+0x62], R49 ;  /* 0x0000623102004986 */ /* 0x000fe2000c101538 */
[C---:B------:R-:W-:Y:S02]  /*47c0*/  ISETP.GT.AND P4, PT, R0.reuse, RZ, P1 ;  /* 0x000000ff0000720c */ /* 0x040fe40000f84270 */
[----:B------:R-:W-:Y:S01]  /*47d0*/  ISETP.GT.AND P1, PT, R0, 0x8, P1 ;  /* 0x000000080000780c */ /* 0x000fe20000f24270 */
[----:B------:R-:W-:Y:S01]  /*47e0*/  @P3 STG.E.U16 desc[UR56][R4.64+0x60], R50 ;  /* 0x0000603204003986 */ /* 0x000fe2000c101538 */
[----:B------:R-:W-:Y:S02]  /*47f0*/  F2FP.F16.F32.PACK_AB R52, RZ, R52 ;  /* 0x00000034ff34723e */ /* 0x000fe400000000ff */
[----:B------:R-:W-:Y:S01]  /*4800*/  F2FP.F16.F32.PACK_AB R53, RZ, R53 ;  /* 0x00000035ff35723e */ /* 0x000fe200000000ff */
[----:B------:R-:W-:Y:S01]  /*4810*/  @P2 STG.E.U16 desc[UR56][R4.64+0x62], R51 ;  /* 0x0000623304002986 */ /* 0x000fe2000c101538 */
[----:B------:R-:W-:-:S02]  /*4820*/  F2FP.F16.F32.PACK_AB R54, RZ, R54 ;  /* 0x00000036ff36723e */ /* 0x000fc400000000ff */
[----:B------:R-:W-:-:S03]  /*4830*/  F2FP.F16.F32.PACK_AB R55, RZ, R55 ;  /* 0x00000037ff37723e */ /* 0x000fc600000000ff */
[----:B------:R-:W-:Y:S04]  /*4840*/  @P4 STG.E.U16 desc[UR56][R2.64+0x70], R52 ;  /* 0x0000703402004986 */ /* 0x000fe8000c101538 */
[----:B------:R0:W-:Y:S02]  /*4850*/  @P5 STG.E.U16 desc[UR56][R2.64+0x72], R53 ;  /* 0x0000723502005986 */ /* 0x0001e4000c101538 */
[----:B0-----:R-:W-:Y:S02]  /*4860*/  @P1 IMAD.MOV.U32 R2, RZ, RZ, R4 ;  /* 0x000000ffff021224 */ /* 0x001fe400078e0004 */
[----:B------:R-:W-:-:S05]  /*4870*/  @P1 IMAD.MOV.U32 R3, RZ, RZ, R5 ;  /* 0x000000ffff031224 */ /* 0x000fca00078e0005 */
[----:B------:R0:W-:Y:S04]  /*4880*/  @P1 STG.E.U16 desc[UR56][R2.64+0x70], R54 ;  /* 0x0000703602001986 */ /* 0x0001e8000c101538 */
[----:B------:R0:W-:Y:S02]  /*4890*/  @P0 STG.E.U16 desc[UR56][R4.64+0x72], R55 ;  /* 0x0000723704000986 */ /* 0x0001e4000c101538 */
.L_x_97:
[----:B------:R-:W-:Y:S05]  /*48a0*/  BSYNC B0 ;  /* 0x0000000000007941 */ /* 0x000fea0003800000 */
.L_x_35:
[----:B0-----:R-:W-:Y:S01]  /*48b0*/  IMAD.U32 R2, RZ, RZ, UR54 ;  /* 0x00000036ff027e24 */ /* 0x001fe2000f8e00ff */
[----:B------:R-:W-:Y:S01]  /*48c0*/  ULDC.64 UR4, c[0x0][0x650] ;  /* 0x0001940000047ab9 */ /* 0x000fe20000000a00 */
[----:B------:R-:W-:Y:S01]  /*48d0*/  IMAD.U32 R3, RZ, RZ, UR55 ;  /* 0x00000037ff037e24 */ /* 0x000fe2000f8e00ff */
[----:B------:R0:W-:Y:S01]  /*48e0*/  SYNCS.ARRIVE.TRANS64.A1T0 RZ, [R65+UR52], RZ ;  /* 0x000000ff41ff79a7 */ /* 0x0001e20008100034 */
[----:B------:R-:W-:Y:S01]  /*48f0*/  PRMT R0, RZ, 0x7610, R0 ;  /* 0x00007610ff007816 */ /* 0x000fe20000000000 */
[----:B-----5:R-:W-:Y:S01]  /*4900*/  IMAD.MOV.U32 R18, RZ, RZ, -0x1 ;  /* 0xffffffffff127424 */ /* 0x020fe200078e00ff */
[----:B------:R-:W-:Y:S01]  /*4910*/  LEA R16, P0, R2, R16, 0x1 ;  /* 0x0000001002107211 */ /* 0x000fe200078008ff */
[----:B------:R-:W-:Y:S02]  /*4920*/  IMAD.MOV.U32 R2, RZ, RZ, -0x1 ;  /* 0xffffffffff027424 */ /* 0x000fe400078e00ff */
[----:B------:R-:W-:Y:S01]  /*4930*/  IMAD.MOV.U32 R19, RZ, RZ, -0x1 ;  /* 0xffffffffff137424 */ /* 0x000fe200078e00ff */
[----:B------:R-:W-:-:S02]  /*4940*/  IADD3.X R17, R17, UR36, RZ, P0, !PT ;  /* 0x0000002411117c10 */ /* 0x000fc400087fe4ff */
[----:B------:R-:W-:-:S04]  /*4950*/  ISETP.GE.U32.AND P0, PT, R16, UR4, PT ;  /* 0x0000000410007c0c */ /* 0x000fc8000bf06070 */
[----:B------:R-:W-:-:S13]  /*4960*/  ISETP.GE.U32.AND.EX P0, PT, R17, UR5, PT, P0 ;  /* 0x0000000511007c0c */ /* 0x000fda000bf06100 */
[----:B0-----:R-:W-:Y:S05]  /*4970*/  @P0 BRA `(.L_x_98) ;  /* 0x0000000400700947 */ /* 0x001fea0003800000 */
[----:B------:R-:W0:Y:S01]  /*4980*/  S2UR UR6, SR_CTAID.X ;  /* 0x00000000000679c3 */ /* 0x000e220000002500 */
[----:B------:R-:W-:Y:S01]  /*4990*/  ULDC.64 UR4, c[0x0][0x628] ;  /* 0x00018a0000047ab9 */ /* 0x000fe20000000a00 */
[----:B------:R-:W-:Y:S01]  /*49a0*/  ULDC UR7, c[0x0][0x150] ;  /* 0x0000540000077ab9 */ /* 0x000fe20000000800 */
[----:B------:R-:W-:Y:S01]  /*49b0*/  ISETP.NE.U32.AND P0, PT, RZ, UR4, PT ;  /* 0x00000004ff007c0c */ /* 0x000fe2000bf05070 */
[----:B------:R-:W-:Y:S01]  /*49c0*/  ULDC UR15, c[0x0][0x630] ;  /* 0x00018c00000f7ab9 */ /* 0x000fe20000000800 */
[C---:B------:R-:W-:Y:S02]  /*49d0*/  R2UR UR16, R16.reuse ;  /* 0x00000000101072ca */ /* 0x040fe400000e0000 */
[----:B------:R-:W-:Y:S01]  /*49e0*/  ISETP.NE.AND.EX P0, PT, RZ, UR5, PT, P0 ;  /* 0x00000005ff007c0c */ /* 0x000fe2000bf05300 */
[----:B------:R-:W5:Y:S01]  /*49f0*/  S2UR UR17, SR_CTAID.Y ;  /* 0x00000000001179c3 */ /* 0x000f620000002600 */
[----:B------:R-:W-:Y:S02]  /*4a00*/  R2UR UR12, R16 ;  /* 0x00000000100c72ca */ /* 0x000fe400000e0000 */
[----:B------:R-:W-:-:S02]  /*4a10*/  R2UR UR13, R17 ;  /* 0x00000000110d72ca */ /* 0x000fc400000e0000 */
[----:B0-----:R-:W-:-:S05]  /*4a20*/  I2FP.F32.U32 R0, UR6 ;  /* 0x0000000600007c45 */ /* 0x001fca0008201000 */
[----:B------:R-:W-:Y:S01]  /*4a30*/  FMUL R0, R0, UR7 ;  /* 0x0000000700007c20 */ /* 0x000fe20008400000 */
[----:B------:R-:W-:Y:S01]  /*4a40*/  ULDC UR7, c[0x0][0x154] ;  /* 0x0000550000077ab9 */ /* 0x000fe20000000800 */
[----:B-----5:R-:W-:-:S04]  /*4a50*/  I2FP.F32.U32 R2, UR17 ;  /* 0x0000001100027c45 */ /* 0x020fc80008201000 */
[----:B------:R-:W0:Y:S01]  /*4a60*/  F2I.U32.TRUNC.NTZ R0, R0 ;  /* 0x0000000000007305 */ /* 0x000e22000020f000 */
[----:B------:R-:W-:Y:S01]  /*4a70*/  FMUL R2, R2, UR7 ;  /* 0x0000000702027c20 */ /* 0x000fe20008400000 */
[----:B------:R-:W-:Y:S06]  /*4a80*/  @!P0 BRA `(.L_x_99) ;  /* 0x0000000000308947 */ /* 0x000fec0003800000 */
        /* <DEDUP_REMOVED lines=12> */
.L_x_99:
[----:B------:R-:W-:Y:S01]  /*4b50*/  USHF.R.U64 UR8, UR12, UR15, UR13 ;  /* 0x0000000f0c087299 */ /* 0x000fe2000800120d */
[----:B------:R-:W-:Y:S01]  /*4b60*/  R2UR UR5, R17 ;  /* 0x00000000110572ca */ /* 0x000fe200000e0000 */
[----:B------:R-:W-:Y:S01]  /*4b70*/  USHF.R.U32.HI UR4, URZ, UR15, UR13 ;  /* 0x0000000f3f047299 */ /* 0x000fe2000801160d */
[----:B------:R-:W5:Y:S01]  /*4b80*/  F2I.U32.TRUNC.NTZ R2, R2 ;  /* 0x0000000200027305 */ /* 0x000f62000020f000 */
[----:B------:R-:W-:Y:S01]  /*4b90*/  UIADD3 UR9, UP0, URZ, -UR8, URZ ;  /* 0x800000083f097290 */ /* 0x000fe2000ff1e03f */
[----:B------:R-:W-:Y:S01]  /*4ba0*/  ULDC.64 UR10, c[0x0][0x620] ;  /* 0x00018800000a7ab9 */ /* 0x000fe20000000a00 */
[----:B------:R-:W-:Y:S02]  /*4bb0*/  ULDC UR13, c[0x0][0x608] ;  /* 0x00018200000d7ab9 */ /* 0x000fe40000000800 */
[----:B------:R-:W-:Y:S01]  /*4bc0*/  UIADD3.X UR4, URZ, ~UR4, URZ, UP0, !UPT ;  /* 0x800000043f047290 */ /* 0x000fe200087fe43f */
[----:B------:R-:W-:Y:S01]  /*4bd0*/  ULDC UR22, c[0x0][0x148] ;  /* 0x0000520000167ab9 */ /* 0x000fe20000000800 */
[----:B------:R-:W-:-:S02]  /*4be0*/  ULDC UR20, c[0x0][0x648] ;  /* 0x0001920000147ab9 */ /* 0x000fc40000000800 */
[----:B------:R-:W-:Y:S01]  /*4bf0*/  UIMAD UR7, UR4, UR10, URZ ;  /* 0x0000000a040772a4 */ /* 0x000fe2000f8e023f */
[----:B------:R-:W-:Y:S02]  /*4c00*/  ULDC UR21, c[0x0][0x638] ;  /* 0x00018e0000157ab9 */ /* 0x000fe40000000800 */
[----:B------:R-:W-:Y:S01]  /*4c10*/  UMOV UR4, UR16 ;  /* 0x0000001000047c82 */ /* 0x000fe20008000000 */
[----:B------:R-:W-:Y:S02]  /*4c20*/  UIMAD UR7, UR9, UR11, UR7 ;  /* 0x0000000b090772a4 */ /* 0x000fe4000f8e0207 */
[----:B------:R-:W-:Y:S01]  /*4c30*/  UIMAD.WIDE.U32 UR4, UR9, UR10, UR4 ;  /* 0x0000000a090472a5 */ /* 0x000fe2000f8e0004 */
[----:B0-----:R-:W-:Y:S01]  /*4c40*/  R2UR UR10, R0 ;  /* 0x00000000000a72ca */ /* 0x001fe200000e0000 */
[----:B------:R-:W-:Y:S01]  /*4c50*/  ULDC UR16, c[0x0][0x658] ;  /* 0x0001960000107ab9 */ /* 0x000fe20000000800 */
[----:B-----5:R-:W-:Y:S01]  /*4c60*/  R2UR UR12, R2 ;  /* 0x00000000020c72ca */ /* 0x020fe200000e0000 */
[----:B------:R-:W-:Y:S01]  /*4c70*/  UIADD3 UR7, UR5, UR7, URZ ;  /* 0x0000000705077290 */ /* 0x000fe2000fffe03f */
[----:B------:R-:W-:-:S02]  /*4c80*/  ULDC UR11, c[0x0][0x144] ;  /* 0x00005100000b7ab9 */ /* 0x000fc40000000800 */
[----:B------:R-:W-:Y:S02]  /*4c90*/  ULDC UR5, c[0x0][0x618] ;  /* 0x0001860000057ab9 */ /* 0x000fe40000000800 */
[----:B------:R-:W-:Y:S02]  /*4ca0*/  USHF.R.U64 UR9, UR4, UR5, UR7 ;  /* 0x0000000504097299 */ /* 0x000fe40008001207 */
[----:B------:R-:W-:-:S03]  /*4cb0*/  USHF.R.U32.HI UR7, URZ, UR5, UR7 ;  /* 0x000000053f077299 */ /* 0x000fc60008011607 */
[----:B------:R-:W-:Y:S01]  /*4cc0*/  ULDC.64 UR4, c[0x0][0x640] ;  /* 0x0001900000047ab9 */ /* 0x000fe20000000a00 */
[----:B------:R-:W-:Y:S01]  /*4cd0*/  USHF.R.U64 UR15, UR9, UR13, UR7 ;  /* 0x0000000d090f7299 */ /* 0x000fe20008001207 */
[----:B------:R-:W-:Y:S01]  /*4ce0*/  ISETP.NE.U32.AND P0, PT, RZ, UR4, PT ;  /* 0x00000004ff007c0c */ /* 0x000fe2000bf05070 */
[----:B------:R-:W-:Y:S02]  /*4cf0*/  USHF.R.U32.HI UR7, URZ, UR13, UR7 ;  /* 0x0000000d3f077299 */ /* 0x000fe40008011607 */
[----:B------:R-:W-:Y:S01]  /*4d00*/  UIADD3 UR10, -UR10, URZ, URZ ;  /* 0x0000003f0a0a7290 */ /* 0x000fe2000fffe13f */
[----:B------:R-:W-:Y:S01]  /*4d10*/  ISETP.NE.AND.EX P0, PT, RZ, UR5, PT, P0 ;  /* 0x00000005ff007c0c */ /* 0x000fe2000bf05300 */
[----:B------:R-:W-:Y:S02]  /*4d20*/  USHF.R.U64 UR14, UR15, UR16, UR7 ;  /* 0x000000100f0e7299 */ /* 0x000fe40008001207 */
[----:B------:R-:W-:Y:S02]  /*4d30*/  UIADD3 UR18, -UR12, URZ, URZ ;  /* 0x0000003f0c127290 */ /* 0x000fe4000fffe13f */
[----:B------:R-:W-:-:S02]  /*4d40*/  USHF.R.U32.HI UR13, URZ, UR16, UR7 ;  /* 0x000000103f0d7299 */ /* 0x000fc40008011607 */
[----:B------:R-:W-:Y:S01]  /*4d50*/  UIMAD UR19, UR11, UR10, UR6 ;  /* 0x0000000a0b1372a4 */ /* 0x000fe2000f8e0206 */
[----:B------:R-:W-:-:S05]  /*4d60*/  UMOV UR12, UR14 ;  /* 0x0000000e000c7c82 */ /* 0x000fca0008000000 */
[----:B------:R-:W-:Y:S06]  /*4d70*/  @!P0 BRA `(.L_x_100) ;  /* 0x0000000000288947 */ /* 0x000fec0003800000 */
        /* <DEDUP_REMOVED lines=10> */
.L_x_100:
[----:B------:R-:W-:Y:S01]  /*4e20*/  UISETP.NE.AND UP0, UPT, UR38, URZ, UPT ;  /* 0x0000003f2600728c */ /* 0x000fe2000bf05270 */
[----:B------:R-:W-:Y:S01]  /*4e30*/  IMAD.MOV.U32 R0, RZ, RZ, 0x1 ;  /* 0x00000001ff007424 */ /* 0x000fe200078e00ff */
[----:B------:R-:W-:Y:S01]  /*4e40*/  USHF.R.U64 UR4, UR12, UR20, UR13 ;  /* 0x000000140c047299 */ /* 0x000fe2000800120d */
[----:B------:R-:W-:Y:S01]  /*4e50*/  IMAD.U32 R19, RZ, RZ, UR8 ;  /* 0x00000008ff137e24 */ /* 0x000fe2000f8e00ff */
[----:B------:R-:W-:Y:S02]  /*4e60*/  ULOP3.LUT UR15, UR15, UR45, URZ, 0xc0, !UPT ;  /* 0x0000002d0f0f7292 */ /* 0x000fe4000f8ec03f */
[----:B------:R-:W-:Y:S02]  /*4e70*/  UIADD3 UR5, -UR4, URZ, URZ ;  /* 0x0000003f04057290 */ /* 0x000fe4000fffe13f */
[----:B------:R-:W-:Y:S02]  /*4e80*/  ULOP3.LUT UR9, UR9, UR42, URZ, 0xc0, !UPT ;  /* 0x0000002a09097292 */ /* 0x000fe4000f8ec03f */
[----:B------:R-:W-:-:S02]  /*4e90*/  UIMAD UR4, UR43, UR4, UR15 ;  /* 0x000000042b0472a4 */ /* 0x000fc4000f8e020f */
[----:B------:R-:W-:Y:S02]  /*4ea0*/  @UP0 UIMAD UR19, UR22, UR18, UR17 ;  /* 0x00000012161302a4 */ /* 0x000fe4000f8e0211 */
[----:B------:R-:W-:Y:S01]  /*4eb0*/  UIMAD UR14, UR5, UR21, UR14 ;  /* 0x00000015050e72a4 */ /* 0x000fe2000f8e020e */
[----:B------:R-:W-:Y:S02]  /*4ec0*/  ULDC UR6, c[0x0][0x600] ;  /* 0x0001800000067ab9 */ /* 0x000fe40000000800 */
[----:B------:R-:W-:Y:S01]  /*4ed0*/  ULDC UR5, c[0x0][0x610] ;  /* 0x0001840000057ab9 */ /* 0x000fe20000000800 */
[----:B------:R-:W-:Y:S02]  /*4ee0*/  UIMAD UR14, UR14, UR6, UR9 ;  /* 0x000000060e0e72a4 */ /* 0x000fe4000f8e0209 */
[----:B------:R-:W-:-:S04]  /*4ef0*/  UIMAD UR4, UR4, UR5, UR19 ;  /* 0x00000005040472a4 */ /* 0x000fc8000f8e0213 */
[----:B------:R-:W-:Y:S02]  /*4f00*/  USEL UR5, UR14, UR4, !UP0 ;  /* 0x000000040e057287 */ /* 0x000fe4000c000000 */
[----:B------:R-:W-:-:S04]  /*4f10*/  USEL UR4, UR4, UR14, !UP0 ;  /* 0x0000000e04047287 */ /* 0x000fc8000c000000 */
[----:B------:R-:W-:Y:S02]  /*4f20*/  IMAD.U32 R2, RZ, RZ, UR5 ;  /* 0x00000005ff027e24 */ /* 0x000fe4000f8e00ff */
[----:B------:R-:W-:-:S07]  /*4f30*/  IMAD.U32 R18, RZ, RZ, UR4 ;  /* 0x00000004ff127e24 */ /* 0x000fce000f8e00ff */
.L_x_98:
[----:B------:R-:W-:Y:S01]  /*4f40*/  UIADD3 UR44, UR49, UR44, URZ ;  /* 0x0000002c312c7290 */ /* 0x000fe2000fffe03f */
[----:B------:R-:W-:Y:S02]  /*4f50*/  LOP3.LUT P0, RZ, R0, 0xff, RZ, 0xc0, !PT ;  /* 0x000000ff00ff7812 */ /* 0x000fe4000780c0ff */
[----:B------:R-:W-:Y:S01]  /*4f60*/  LOP3.LUT R68, R68, 0x1, RZ, 0x3c, !PT ;  /* 0x0000000144447812 */ /* 0x000fe200078e3cff */
[----:B------:R-:W-:Y:S02]  /*4f70*/  USHF.R.U32.HI UR4, URZ, 0x2, UR44 ;  /* 0x000000023f047899 */ /* 0x000fe4000801162c */
[----:B------:R-:W-:Y:S02]  /*4f80*/  UISETP.GT.U32.AND UP0, UPT, UR44, 0x3, UPT ;  /* 0x000000032c00788c */ /* 0x000fe4000bf04070 */
[----:B------:R-:W-:Y:S02]  /*4f90*/  ULOP3.LUT UR4, UR4, 0x1, URZ, 0xc0, !UPT ;  /* 0x0000000104047892 */ /* 0x000fe4000f8ec03f */
[----:B------:R-:W-:-:S02]  /*4fa0*/  UISETP.LT.U32.AND UP0, UPT, UR49, 0x4, UP0 ;  /* 0x000000043100788c */ /* 0x000fc40008701070 */
[----:B------:R-:W-:Y:S02]  /*4fb0*/  UISETP.NE.U32.AND UP1, UPT, UR4, 0x1, UPT ;  /* 0x000000010400788c */ /* 0x000fe4000bf25070 */
[----:B------:R-:W-:Y:S02]  /*4fc0*/  USEL UR5, URZ, 0x1, !UP0 ;  /* 0x000000013f057887 */ /* 0x000fe4000c000000 */
[----:B------:R-:W-:Y:S02]  /*4fd0*/  UISETP.GT.U32.AND UP1, UPT, UR49, 0x3, !UP1 ;  /* 0x000000033100788c */ /* 0x000fe4000cf24070 */
[----:B------:R-:W-:Y:S02]  /*4fe0*/  ULOP3.LUT UR44, UR44, 0x3, URZ, 0xc0, !UPT ;  /* 0x000000032c2c7892 */ /* 0x000fe4000f8ec03f */
[----:B------:R-:W-:-:S04]  /*4ff0*/  USEL UR4, URZ, 0x1, !UP1 ;  /* 0x000000013f047887 */ /* 0x000fc8000c800000 */
[----:B------:R-:W-:Y:S01]  /*5000*/  ULOP3.LUT UR46, UR4, UR46, UR5, 0x96, !UPT ;  /* 0x0000002e042e7292 */ /* 0x000fe2000f8e9605 */
[----:B------:R-:W-:Y:S11]  /*5010*/  @P0 BRA `(.L_x_101) ;  /* 0xffffffc800140947 */ /* 0x000ff6000383ffff */
[----:B------:R-:W-:Y:S05]  /*5020*/  EXIT ;  /* 0x000000000000794d */ /* 0x000fea0003800000 */
.L_x_16:
[----:B------:R-:W-:-:S08]  /*5030*/  ISETP.NE.AND P0, PT, RZ, UR6, PT ;  /* 0x00000006ff007c0c */ /* 0x000fd0000bf05270 */
[----:B-----5:R-:W0:-:S00]  /*5040*/  USETMAXREG.DEALLOC.CTAPOOL 0x28 ;  /* 0x00000028000079c8 */ /* 0x020e0000080e0500 */
[----:B------:R-:W-:Y:S05]  /*5050*/  @P0 EXIT ;  /* 0x000000000000094d */ /* 0x000fea0003800000 */
[----:B0-----:R-:W-:Y:S01]  /*5060*/  LOP3.LUT P0, RZ, R0, 0xff, RZ, 0xc0, !PT ;  /* 0x000000ff00ff7812 */ /* 0x001fe2000780c0ff */
[----:B------:R-:W-:Y:S02]  /*5070*/  IMAD.MOV.U32 R8, RZ, RZ, 0x1 ;  /* 0x00000001ff087424 */ /* 0x000fe400078e00ff */
[----:B------:R-:W-:-:S10]  /*5080*/  IMAD.MOV.U32 R0, RZ, RZ, RZ ;  /* 0x000000ffff007224 */ /* 0x000fd400078e00ff */
[----:B------:R-:W-:Y:S05]  /*5090*/  @!P0 BRA `(.L_x_102) ;  /* 0x0000000c00648947 */ /* 0x000fea0003800000 */
[----:B------:R-:W0:Y:S01]  /*50a0*/  S2UR UR8, SR_CgaCtaId ;  /* 0x00000000000879c3 */ /* 0x000e220000008800 */
[----:B------:R-:W-:Y:S01]  /*50b0*/  LOP3.LUT P0, RZ, R3, 0x1f, RZ, 0xc0, !PT ;  /* 0x0000001f03ff7812 */ /* 0x000fe2000780c0ff */
[----:B------:R-:W-:Y:S01]  /*50c0*/  ULDC UR5, c[0x0][0x658] ;  /* 0x0001960000057ab9 */ /* 0x000fe20000000800 */
[----:B------:R-:W-:Y:S01]  /*50d0*/  UMOV UR6, 0xffffffff ;  /* 0xffffffff00067882 */ /* 0x000fe20000000000 */
[----:B------:R-:W-:Y:S01]  /*50e0*/  BSSY B0, `(.L_x_102) ;  /* 0x00000d4000007945 */ /* 0x000fe20003800000 */
[----:B------:R-:W-:Y:S01]  /*50f0*/  USHF.L.U32 UR6, UR6, UR5, URZ ;  /* 0x0000000506067299 */ /* 0x000fe2000800063f */
[C---:B------:R-:W-:Y:S01]  /*5100*/  ISETP.NE.AND P3, PT, R4.reuse, RZ, PT ;  /* 0x000000ff0400720c */ /* 0x040fe20003f65270 */
[----:B------:R-:W-:Y:S01]  /*5110*/  IMAD.MOV.U32 R10, RZ, RZ, 0x1 ;  /* 0x00000001ff0a7424 */ /* 0x000fe200078e00ff */
[----:B------:R-:W-:Y:S01]  /*5120*/  ISETP.NE.OR P0, PT, R4, RZ, !P0 ;  /* 0x000000ff0400720c */ /* 0x000fe20004705670 */
[----:B------:R-:W-:Y:S01]  /*5130*/  IMAD.MOV.U32 R8, RZ, RZ, 0x1 ;  /* 0x00000001ff087424 */ /* 0x000fe200078e00ff */
[----:B------:R-:W-:Y:S01]  /*5140*/  ULDC UR4, c[0x0][0x600] ;  /* 0x0001800000047ab9 */ /* 0x000fe20000000800 */
[----:B------:R-:W-:Y:S01]  /*5150*/  IMAD.MOV.U32 R0, RZ, RZ, RZ ;  /* 0x000000ffff007224 */ /* 0x000fe200078e00ff */
[----:B------:R-:W-:Y:S01]  /*5160*/  UMOV UR7, 0x1 ;  /* 0x0000000100077882 */ /* 0x000fe20000000000 */
[----:B------:R-:W-:-:S02]  /*5170*/  UIADD3 UR21, UR37, 0x1, URZ ;  /* 0x0000000125157890 */ /* 0x000fc4000fffe03f */
[----:B------:R-:W-:Y:S02]  /*5180*/  ULOP3.LUT UR13, UR40, 0x2, URZ, 0xfc, !UPT ;  /* 0x00000002280d7892 */ /* 0x000fe4000f8efc3f */
[----:B------:R-:W-:Y:S02]  /*5190*/  UIADD3 UR4, UR4, -0x1, URZ ;  /* 0xffffffff04047890 */ /* 0x000fe4000fffe03f */
[----:B------:R-:W-:Y:S02]  /*51a0*/  USHF.L.U32 UR5, UR7, UR5, URZ ;  /* 0x0000000507057299 */ /* 0x000fe4000800063f */
[----:B------:R-:W-:Y:S01]  /*51b0*/  ULOP3.LUT UR6, URZ, UR6, URZ, 0x33, !UPT ;  /* 0x000000063f067292 */ /* 0x000fe2000f8e333f */
[----:B------:R-:W-:Y:S01]  /*51c0*/  ULDC.64 UR30, c[0x0][0x198] ;  /* 0x00006600001e7ab9 */ /* 0x000fe20000000a00 */
[----:B0-----:R-:W-:-:S10]  /*51d0*/  IMAD.U32 R9, RZ, RZ, UR8 ;  /* 0x00000008ff097e24 */ /* 0x001fd4000f8e00ff */
.L_x_114:
[----:B------:R-:W-:-:S03]  /*51e0*/  UMOV UR7, 0xffffffff ;  /* 0xffffffff00077882 */ /* 0x000fc60000000000 */
[----:B------:R-:W-:Y:S05]  /*51f0*/  BRA.DIV UR7, `(.L_x_103) ;  /* 0x0000001207247947 */ /* 0x000fea000b800000 */
[----:B------:R-:W-:-:S13]  /*5200*/  ELECT P6, URZ, PT ;  /* 0x00000000003f782f */ /* 0x000fda00038c0000 */
.L_x_127:
[----:B------:R-:W0:Y:S01]  /*5210*/  LDC R3, c[0x0][0x28c] ;  /* 0x0000a300ff037b82 */ /* 0x000e220000000800 */
[----:B------:R-:W-:Y:S01]  /*5220*/  BSSY B1, `(.L_x_104) ;  /* 0x0000049000017945 */ /* 0x000fe20003800000 */
[----:B0-----:R-:W-:-:S13]  /*5230*/  ISETP.LT.OR P6, PT, R3, 0x1, !P6 ;  /* 0x000000010300780c */ /* 0x001fda00077c1670 */
[----:B------:R-:W-:Y:S05]  /*5240*/  @P6 BRA `(.L_x_105) ;  /* 0x0000000400186947 */ /* 0x000fea0003800000 */
[----:B------:R-:W-:Y:S02]  /*5250*/  IMAD R9, R18, 0x2, R9 ;  /* 0x0000000212097824 */ /* 0x000fe400078e0209 */
[----:B------:R-:W-:Y:S02]  /*5260*/  IMAD.SHL.U32 R6, R2, 0x40, RZ ;  /* 0x0000004002067824 */ /* 0x000fe400078e00ff */
[----:B------:R-:W-:Y:S02]  /*5270*/  IMAD.MOV.U32 R13, RZ, RZ, RZ ;  /* 0x000000ffff0d7224 */ /* 0x000fe400078e00ff */
[----:B------:R-:W-:Y:S02]  /*5280*/  IMAD.U32 R14, RZ, RZ, UR21 ;  /* 0x00000015ff0e7e24 */ /* 0x000fe4000f8e00ff */
[----:B------:R-:W-:Y:S02]  /*5290*/  IMAD.MOV.U32 R2, RZ, RZ, R8 ;  /* 0x000000ffff027224 */ /* 0x000fe400078e0008 */
[----:B------:R-:W-:-:S02]  /*52a0*/  IMAD.MOV.U32 R4, RZ, RZ, R0 ;  /* 0x000000ffff047224 */ /* 0x000fc400078e0000 */
[----:B------:R-:W-:-:S07]  /*52b0*/  IMAD.SHL.U32 R7, R9, 0x20, RZ ;  /* 0x0000002009077824 */ /* 0x000fce00078e00ff */
.L_x_109:
[----:B------:R-:W0:Y:S01]  /*52c0*/  S2UR UR7, SR_CgaCtaId ;  /* 0x00000000000779c3 */ /* 0x000e220000008800 */
[----:B------:R-:W-:Y:S02]  /*52d0*/  MOV R12, 0x400 ;  /* 0x00000400000c7802 */ /* 0x000fe40000000f00 */
[----:B------:R-:W-:-:S05]  /*52e0*/  SHF.L.U32 R3, R2, 0x1f, RZ ;  /* 0x0000001f02037819 */ /* 0x000fca00000006ff */
[----:B------:R-:W1:Y:S01]  /*52f0*/  @!P3 LDC R5, c[0x0][0x500] ;  /* 0x00014000ff05bb82 */ /* 0x000e620000000800 */
[----:B0-----:R-:W-:-:S05]  /*5300*/  IMAD.U32 R9, RZ, RZ, UR7 ;  /* 0x00000007ff097e24 */ /* 0x001fca000f8e00ff */
[----:B------:R-:W-:-:S05]  /*5310*/  LEA R11, R9, R12, 0x18 ;  /* 0x0000000c090b7211 */ /* 0x000fca00078ec0ff */
[----:B------:R-:W-:-:S04]  /*5320*/  IMAD R12, R4, 0x8, R11 ;  /* 0x00000008040c7824 */ /* 0x000fc800078e020b */
[----:B------:R-:W0:Y:S02]  /*5330*/  SYNCS.PHASECHK.TRANS64.TRYWAIT P1, [R12+URZ+0x20], R3 ;  /* 0x000020030c0075a7 */ /* 0x000e24000802017f */
[----:B01----:R-:W-:Y:S05]  /*5340*/  @!P1 BRA `(.L_x_106) ;  /* 0x0000000c00f09947 */ /* 0x003fea0003800000 */
.L_x_128:
[----:B------:R-:W-:Y:S01]  /*5350*/  UPRMT UR7, UR13, 0x9910, URZ ;  /* 0x000099100d077896 */ /* 0x000fe2000800003f */
[----:B------:R1:W-:Y:S03]  /*5360*/  @!P3 SYNCS.ARRIVE.TRANS64 RZ, [R12+URZ], R5 ;  /* 0x000000050cffb9a7 */ /* 0x0003e6000800003f */
[----:B------:R-:W-:-:S06]  /*5370*/  UISETP.NE.AND UP0, UPT, UR7, 0x2, UPT ;  /* 0x000000020700788c */ /* 0x000fcc000bf05270 */
[----:B------:R-:W-:-:S13]  /*5380*/  PLOP3.LUT P1, PT, PT, PT, UP0, 0x80, 0x0 ;  /* 0x000000000000781c */ /* 0x000fda0003f2f008 */
[----:B-1----:R-:W-:Y:S05]  /*5390*/  @P1 BRA `(.L_x_107) ;  /* 0x0000000000041947 */ /* 0x002fea0003800000 */
[----:B------:R-:W-:Y:S01]  /*53a0*/  BPT.TRAP 0x1 ;  /* 0x000000040000795c */ /* 0x000fe20000300000 */
.L_x_107:
[----:B------:R-:W-:Y:S05]  /*53b0*/  @P0 BRA `(.L_x_108) ;  /* 0x0000000000040947 */ /* 0x000fea0003800000 */
[----:B------:R-:W-:Y:S01]  /*53c0*/  BPT.TRAP 0x1 ;  /* 0x000000040000795c */ /* 0x000fe20000300000 */
.L_x_108:
[----:B0-----:R-:W-:Y:S01]  /*53d0*/  IMAD R3, R4, 0x4, R9 ;  /* 0x0000000404037824 */ /* 0x001fe200078e0209 */
[----:B------:R-:W-:Y:S01]  /*53e0*/  R2UR UR34, R13 ;  /* 0x000000000d2272ca */ /* 0x000fe200000e0000 */
[----:B------:R-:W-:Y:S01]  /*53f0*/  VIADD R14, R14, 0xffffffff ;  /* 0xffffffff0e0e7836 */ /* 0x000fe20000000000 */
[----:B------:R-:W-:Y:S01]  /*5400*/  R2UR UR33, R12 ;  /* 0x000000000c2172ca */ /* 0x000fe200000e0000 */
[----:B------:R-:W-:Y:S01]  /*5410*/  IMAD.SHL.U32 R3, R3, 0x800, RZ ;  /* 0x0000080003037824 */ /* 0x000fe200078e00ff */
[----:B------:R-:W-:Y:S01]  /*5420*/  R2UR UR36, R19 ;  /* 0x00000000132472ca */ /* 0x000fe200000e0000 */
[----:B------:R-:W-:Y:S01]  /*5430*/  UIADD3 UR14, UP0, UR30, 0xf0, URZ ;  /* 0x000000f01e0e7890 */ /* 0x000fe2000ff1e03f */
[----:B------:R-:W-:Y:S01]  /*5440*/  R2UR UR35, R7 ;  /* 0x00000000072372ca */ /* 0x000fe200000e0000 */
[--C-:B------:R-:W-:Y:S01]  /*5450*/  IMAD R3, R3, 0x2, R11.reuse ;  /* 0x0000000203037824 */ /* 0x100fe200078e020b */
[----:B------:R-:W-:Y:S01]  /*5460*/  R2UR UR19, R6 ;  /* 0x00000000061372ca */ /* 0x000fe200000e0000 */
[----:B------:R-:W-:Y:S01]  /*5470*/  IMAD R11, R4, 0x4000, R11 ;  /* 0x00004000040b7824 */ /* 0x000fe200078e020b */
[----:B------:R-:W-:Y:S01]  /*5480*/  UIADD3 UR42, UP1, UR30, 0x1f0, URZ ;  /* 0x000001f01e2a7890 */ /* 0x000fe2000ff3e03f */
[----:B------:R-:W-:Y:S01]  /*5490*/  ISETP.GT.AND P2, PT, R14, 0x1, PT ;  /* 0x000000010e00780c */ /* 0x000fe20003f44270 */
[----:B------:R-:W-:Y:S01]  /*54a0*/  UIADD3.X UR15, URZ, UR31, URZ, UP0, !UPT ;  /* 0x0000001f3f0f7290 */ /* 0x000fe200087fe43f */
[----:B------:R-:W-:Y:S01]  /*54b0*/  R2UR UR24, R3 ;  /* 0x00000000031872ca */ /* 0x000fe200000e0000 */
[----:B------:R-:W-:Y:S01]  /*54c0*/  UIADD3 UR26, UR34, 0x40, URZ ;  /* 0x00000040221a7890 */ /* 0x000fe2000fffe03f */
[----:B------:R-:W-:Y:S01]  /*54d0*/  R2UR UR8, R11 ;  /* 0x000000000b0872ca */ /* 0x000fe200000e0000 */
[----:B------:R-:W-:Y:S01]  /*54e0*/  UIADD3.X UR43, URZ, UR31, URZ, UP1, !UPT ;  /* 0x0000001f3f2b7290 */ /* 0x000fe20008ffe43f */
[----:B------:R-:W-:Y:S01]  /*54f0*/  VIADD R4, R4, 0x1 ;  /* 0x0000000104047836 */ /* 0x000fe20000000000 */
[----:B------:R-:W-:Y:S01]  /*5500*/  UMOV UR7, 0x30000 ;  /* 0x0003000000077882 */ /* 0x000fe20000000000 */
[----:B------:R-:W-:Y:S01]  /*5510*/  UMOV UR22, 0x0 ;  /* 0x0000000000167882 */ /* 0x000fe20000000000 */
[----:B------:R-:W-:Y:S01]  /*5520*/  UMOV UR23, 0x10000000 ;  /* 0x1000000000177882 */ /* 0x000fe20000000000 */
[----:B------:R-:W-:Y:S01]  /*5530*/  UMOV UR25, UR33 ;  /* 0x0000002100197c82 */ /* 0x000fe20008000000 */
[----:B------:R-:W-:Y:S01]  /*5540*/  ISETP.NE.AND P1, PT, R4, 0x4, PT ;  /* 0x000000040400780c */ /* 0x000fe20003f25270 */
[----:B------:R-:W-:Y:S01]  /*5550*/  UMOV UR28, UR36 ;  /* 0x00000024001c7c82 */ /* 0x000fe20008000000 */
[----:B------:R-:W-:Y:S01]  /*5560*/  UMOV UR27, UR35 ;  /* 0x00000023001b7c82 */ /* 0x000fe20008000000 */
[----:B------:R-:W-:Y:S01]  /*5570*/  UMOV UR17, UR33 ;  /* 0x0000002100117c82 */ /* 0x000fe20008000000 */
[----:B------:R-:W-:Y:S01]  /*5580*/  UIADD3 UR32, UR24, 0x180, URZ ;  /* 0x0000018018207890 */ /* 0x000fe2000fffe03f */
[----:B------:R-:W-:Y:S01]  /*5590*/  SEL R3, RZ, 0x1, P1 ;  /* 0x00000001ff037807 */ /* 0x000fe20000800000 */
[----:B------:R-:W-:Y:S01]  /*55a0*/  UIADD3 UR24, UR24, 0x2180, URZ ;  /* 0x0000218018187890 */ /* 0x000fe2000fffe03f */
[----:B------:R-:W-:Y:S01]  /*55b0*/  VIADD R13, R13, 0x80 ;  /* 0x000000800d0d7836 */ /* 0x000fe20000000000 */
[----:B------:R-:W-:Y:S01]  /*55c0*/  UIADD3 UR16, UR8, 0x10180, URZ ;  /* 0x0001018008107890 */ /* 0x000fe2000fffe03f */
[----:B------:R-:W-:Y:S01]  /*55d0*/  LOP3.LUT R2, R2, R3, RZ, 0x3c, !PT ;  /* 0x0000000302027212 */ /* 0x000fe200078e3cff */
[----:B------:R-:W-:Y:S01]  /*55e0*/  UIADD3 UR8, UR8, 0x12180, URZ ;  /* 0x0001218008087890 */ /* 0x000fe2000fffe03f */
[----:B------:R-:W-:Y:S01]  /*55f0*/  SEL R4, R4, RZ, P1 ;  /* 0x000000ff04047207 */ /* 0x000fe20000800000 */
[----:B------:R-:W-:Y:S01]  /*5600*/  UMOV UR18, UR34 ;  /* 0x0000002200127c82 */ /* 0x000fe20008000000 */
[----:B------:R-:W-:Y:S01]  /*5610*/  UMOV UR20, UR36 ;  /* 0x0000002400147c82 */ /* 0x000fe20008000000 */
[----:B------:R0:W-:Y:S01]  /*5620*/  UTMALDG.3D.MULTICAST [UR32], [UR14], UR7, desc[UR22] ;  /* 0x000016200e0073b4 */ /* 0x0001e20008011807 */
[----:B------:R-:W-:Y:S01]  /*5630*/  UMOV UR9, UR33 ;  /* 0x0000002100097c82 */ /* 0x000fe20008000000 */
[----:B------:R-:W-:Y:S01]  /*5640*/  UMOV UR11, UR19 ;  /* 0x00000013000b7c82 */ /* 0x000fe20008000000 */
[----:B------:R-:W-:Y:S01]  /*5650*/  UMOV UR12, UR36 ;  /* 0x00000024000c7c82 */ /* 0x000fe20008000000 */
[----:B------:R-:W-:Y:S01]  /*5660*/  UMOV UR10, UR26 ;  /* 0x0000001a000a7c82 */ /* 0x000fe20008000000 */
[----:B------:R0:W-:Y:S01]  /*5670*/  UTMALDG.3D.MULTICAST [UR24], [UR14], UR7, desc[UR22] ;  /* 0x000016180e0073b4 */ /* 0x0001e20008011807 */
[----:B------:R0:W-:Y:S01]  /*5680*/  UTMALDG.3D [UR16], [UR42], desc[UR22] ;  /* 0x000016102a0075b4 */ /* 0x0001e20008011000 */
[----:B------:R0:W-:Y:S02]  /*5690*/  UTMALDG.3D [UR8], [UR42], desc[UR22] ;  /* 0x000016082a0075b4 */ /* 0x0001e40008011000 */
[----:B0-----:R-:W-:Y:S05]  /*56a0*/  @P2 BRA `(.L_x_109) ;  /* 0xfffffffc00042947 */ /* 0x001fea000383ffff */
.L_x_105:
[----:B------:R-:W-:Y:S05]  /*56b0*/  BSYNC B1 ;  /* 0x0000000000017941 */ /* 0x000fea0003800000 */
.L_x_104:
[----:B------:R-:W-:Y:S01]  /*56c0*/  LOP3.LUT P4, RZ, R10, 0xff, RZ, 0xc0, !PT ;  /* 0x000000ff0aff7812 */ /* 0x000fe2000788c0ff */
[----:B------:R-:W-:Y:S01]  /*56d0*/  VIADD R0, R0, UR37 ;  /* 0x0000002500007c36 */ /* 0x000fe20008000000 */
[----:B------:R-:W-:Y:S01]  /*56e0*/  ULDC.64 UR8, c[0x0][0x650] ;  /* 0x0001940000087ab9 */ /* 0x000fe20000000a00 */
[----:B------:R-:W-:Y:S01]  /*56f0*/  IMAD.U32 R3, RZ, RZ, UR37 ;  /* 0x00000025ff037e24 */ /* 0x000fe2000f8e00ff */
[----:B------:R-:W-:Y:S01]  /*5700*/  BSSY B1, `(.L_x_110) ;  /* 0x000006f000017945 */ /* 0x000fe20003800000 */
[----:B------:R-:W-:Y:S01]  /*5710*/  IMAD.MOV.U32 R18, RZ, RZ, -0x1 ;  /* 0xffffffffff127424 */ /* 0x000fe200078e00ff */
[----:B------:R-:W-:Y:S01]  /*5720*/  SHF.R.U32.HI R2, RZ, 0x2, R0 ;  /* 0x00000002ff027819 */ /* 0x000fe20000011600 */
[----:B------:R-:W-:Y:S01]  /*5730*/  IMAD.MOV.U32 R19, RZ, RZ, -0x1 ;  /* 0xffffffffff137424 */ /* 0x000fe200078e00ff */
[----:B------:R-:W-:Y:S02]  /*5740*/  ISETP.GT.U32.AND P1, PT, R0, 0x3, PT ;  /* 0x000000030000780c */ /* 0x000fe40003f24070 */
[----:B------:R-:W-:-:S02]  /*5750*/  LOP3.LUT R2, R2, 0x1, RZ, 0xc0, !PT ;  /* 0x0000000102027812 */ /* 0x000fc400078ec0ff */
[C---:B------:R-:W-:Y:S01]  /*5760*/  ISETP.LT.U32.AND P1, PT, R3.reuse, 0x4, P1 ;  /* 0x000000040300780c */ /* 0x040fe20000f21070 */
[----:B------:R-:W0:Y:S01]  /*5770*/  @P4 S2R R9, SR_CgaCtaId ;  /* 0x0000000000094919 */ /* 0x000e220000008800 */
[----:B------:R-:W-:Y:S02]  /*5780*/  @P4 MOV R4, 0x400 ;  /* 0x0000040000044802 */ /* 0x000fe40000000f00 */
[----:B------:R-:W-:Y:S02]  /*5790*/  ISETP.NE.U32.AND P2, PT, R2, 0x1, PT ;  /* 0x000000010200780c */ /* 0x000fe40003f45070 */
[----:B------:R-:W-:Y:S02]  /*57a0*/  LOP3.LUT R0, R0, 0x3, RZ, 0xc0, !PT ;  /* 0x0000000300007812 */ /* 0x000fe400078ec0ff */
[----:B------:R-:W-:Y:S02]  /*57b0*/  ISETP.GT.U32.AND P2, PT, R3, 0x3, !P2 ;  /* 0x000000030300780c */ /* 0x000fe40005744070 */
[----:B------:R-:W-:-:S02]  /*57c0*/  SEL R3, RZ, 0x1, !P1 ;  /* 0x00000001ff037807 */ /* 0x000fc40004800000 */
[----:B------:R-:W-:Y:S02]  /*57d0*/  SEL R2, RZ, 0x1, !P2 ;  /* 0x00000001ff027807 */ /* 0x000fe40005000000 */
[----:B------:R-:W-:Y:S02]  /*57e0*/  PRMT R10, RZ, 0x7610, R10 ;  /* 0x00007610ff0a7816 */ /* 0x000fe4000000000a */
[--C-:B------:R-:W-:Y:S01]  /*57f0*/  LOP3.LUT R8, R2, R8, R3.reuse, 0x96, !PT ;  /* 0x0000000802087212 */ /* 0x100fe200078e9603 */
[----:B------:R-:W-:Y:S01]  /*5800*/  IMAD.MOV.U32 R2, RZ, RZ, -0x1 ;  /* 0xffffffffff027424 */ /* 0x000fe200078e00ff */
[----:B------:R-:W-:Y:S02]  /*5810*/  PRMT R3, RZ, 0x7610, R3 ;  /* 0x00007610ff037816 */ /* 0x000fe40000000003 */
[----:B0-----:R-:W-:-:S04]  /*5820*/  @P4 LEA R4, R9, R4, 0x18 ;  /* 0x0000000409044211 */ /* 0x001fc800078ec0ff */
[----:B------:R0:W-:Y:S01]  /*5830*/  @P4 SYNCS.ARRIVE.TRANS64.A1T0 RZ, [R4+URZ+0x78], RZ ;  /* 0x000078ff04ff49a7 */ /* 0x0001e2000810003f */
[----:B------:R-:W-:-:S04]  /*5840*/  IADD3 R16, P4, R16, UR54, RZ ;  /* 0x0000003610107c10 */ /* 0x000fc8000ff9e0ff */
[----:B------:R-:W-:Y:S02]  /*5850*/  IADD3.X R17, R17, UR39, RZ, P4, !PT ;  /* 0x0000002711117c10 */ /* 0x000fe4000a7fe4ff */
        /* <DEDUP_REMOVED lines=8> */
[----:B------:R-:W-:Y:S01]  /*58e0*/  ULDC UR14, c[0x0][0x154] ;  /* 0x00005500000e7ab9 */ /* 0x000fe20000000800 */
[----:B------:R-:W-:Y:S01]  /*58f0*/  IMAD.MOV.U32 R2, RZ, RZ, R16 ;  /* 0x000000ffff027224 */ /* 0x000fe200078e0010 */
[----:B------:R-:W-:Y:S01]  /*5900*/  ISETP.NE.AND.EX P1, PT, RZ, UR9, PT, P1 ;  /* 0x00000009ff007c0c */ /* 0x000fe2000bf25310 */
[----:B------:R-:W1:Y:S01]  /*5910*/  S2UR UR12, SR_CTAID.Y ;  /* 0x00000000000c79c3 */ /* 0x000e620000002600 */
[----:B0-----:R-:W-:-:S05]  /*5920*/  I2FP.F32.U32 R3, UR7 ;  /* 0x0000000700037c45 */ /* 0x001fca0008201000 */
[----:B------:R-:W-:Y:S01]  /*5930*/  FMUL R12, R3, UR10 ;  /* 0x0000000a030c7c20 */ /* 0x000fe20008400000 */
[----:B------:R-:W-:-:S05]  /*5940*/  IMAD.MOV.U32 R3, RZ, RZ, R17 ;  /* 0x000000ffff037224 */ /* 0x000fca00078e0011 */
[----:B------:R-:W-:Y:S05]  /*5950*/  @!P1 BRA `(.L_x_112) ;  /* 0x0000000000289947 */ /* 0x000fea0003800000 */
[----:B------:R-:W-:Y:S02]  /*5960*/  ULDC UR10, c[0x0][0x634] ;  /* 0x00018d00000a7ab9 */ /* 0x000fe40000000800 */
[----:B------:R-:W-:-:S05]  /*5970*/  IADD3 R7, P1, R16, UR10, RZ ;  /* 0x0000000a10077c10 */ /* 0x000fca000ff3e0ff */
[----:B------:R-:W-:-:S04]  /*5980*/  IMAD.X R11, RZ, RZ, R17, P1 ;  /* 0x000000ffff0b7224 */ /* 0x000fc800008e0611 */
[----:B------:R-:W-:-:S04]  /*5990*/  IMAD.WIDE.U32 R4, R11, UR8, RZ ;  /* 0x000000080b047c25 */ /* 0x000fc8000f8e00ff */
[----:B------:R-:W-:-:S04]  /*59a0*/  IMAD.WIDE.U32 R4, P1, R7, UR9, R4 ;  /* 0x0000000907047c25 */ /* 0x000fc8000f820004 */
[----:B------:R-:W-:-:S04]  /*59b0*/  IMAD.WIDE.U32 R6, R7, UR8, RZ ;  /* 0x0000000807067c25 */ /* 0x000fc8000f8e00ff */
[----:B------:R-:W-:Y:S01]  /*59c0*/  IMAD.X R3, RZ, RZ, RZ, P1 ;  /* 0x000000ffff037224 */ /* 0x000fe200008e06ff */
[----:B------:R-:W-:Y:S01]  /*59d0*/  IADD3 RZ, P1, R7, R4, RZ ;  /* 0x0000000407ff7210 */ /* 0x000fe20007f3e0ff */
[----:B------:R-:W-:-:S04]  /*59e0*/  IMAD.MOV.U32 R2, RZ, RZ, R5 ;  /* 0x000000ffff027224 */ /* 0x000fc800078e0005 */
[----:B------:R-:W-:-:S08]  /*59f0*/  IMAD.WIDE.U32.X R2, R11, UR9, R2, P1 ;  /* 0x000000090b027c25 */ /* 0x000fd000088e0402 */
.L_x_112:
[--C-:B------:R-:W-:Y:S01]  /*5a00*/  SHF.R.U64 R19, R2, UR11, R3.reuse ;  /* 0x0000000b02137c19 */ /* 0x100fe20008001203 */
[----:B------:R-:W0:Y:S01]  /*5a10*/  F2I.U32.TRUNC.NTZ R12, R12 ;  /* 0x0000000c000c7305 */ /* 0x000e22000020f000 */
[----:B------:R-:W-:Y:S01]  /*5a20*/  SHF.R.U32.HI R2, RZ, UR11, R3 ;  /* 0x0000000bff027c19 */ /* 0x000fe20008011603 */
[----:B------:R-:W-:Y:S01]  /*5a30*/  ULDC.64 UR8, c[0x0][0x620] ;  /* 0x0001880000087ab9 */ /* 0x000fe20000000a00 */
[----:B------:R-:W-:Y:S01]  /*5a40*/  IADD3 R5, P1, RZ, -R19, RZ ;  /* 0x80000013ff057210 */ /* 0x000fe20007f3e0ff */
[----:B------:R-:W3:Y:S01]  /*5a50*/  LDC R11, c[0x0][0x610] ;  /* 0x00018400ff0b7b82 */ /* 0x000ee20000000800 */
[----:B-1----:R-:W-:Y:S01]  /*5a60*/  I2FP.F32.U32 R4, UR12 ;  /* 0x0000000c00047c45 */ /* 0x002fe20008201000 */
[----:B------:R-:W-:Y:S01]  /*5a70*/  ULDC UR11, c[0x0][0x658] ;  /* 0x00019600000b7ab9 */ /* 0x000fe20000000800 */
[----:B------:R-:W-:Y:S01]  /*5a80*/  ULDC UR16, c[0x0][0x648] ;  /* 0x0001920000107ab9 */ /* 0x000fe20000000800 */
[----:B------:R-:W-:Y:S02]  /*5a90*/  IMAD.X R2, RZ, RZ, ~R2, P1 ;  /* 0x000000ffff027224 */ /* 0x000fe400008e0e02 */
[----:B------:R-:W-:Y:S01]  /*5aa0*/  FMUL R6, R4, UR14 ;  /* 0x0000000e04067c20 */ /* 0x000fe20008400000 */
[----:B------:R-:W-:Y:S01]  /*5ab0*/  ULDC.64 UR14, c[0x0][0x640] ;  /* 0x00019000000e7ab9 */ /* 0x000fe20000000a00 */
[----:B------:R-:W-:Y:S01]  /*5ac0*/  IMAD R4, R2, UR8, RZ ;  /* 0x0000000802047c24 */ /* 0x000fe2000f8e02ff */
[----:B------:R-:W-:Y:S01]  /*5ad0*/  ISETP.NE.U32.AND P1, PT, RZ, UR14, PT ;  /* 0x0000000eff007c0c */ /* 0x000fe2000bf25070 */
[C---:B------:R-:W-:Y:S01]  /*5ae0*/  IMAD.WIDE.U32 R2, R5.reuse, UR8, R16 ;  /* 0x0000000805027c25 */ /* 0x040fe2000f8e0010 */
[----:B0-----:R-:W-:Y:S01]  /*5af0*/  R2UR UR8, R12 ;  /* 0x000000000c0872ca */ /* 0x001fe200000e0000 */
[----:B------:R-:W0:Y:S01]  /*5b00*/  F2I.U32.TRUNC.NTZ R6, R6 ;  /* 0x0000000600067305 */ /* 0x000e22000020f000 */
[----:B------:R-:W-:Y:S01]  /*5b10*/  ISETP.NE.AND.EX P1, PT, RZ, UR15, PT, P1 ;  /* 0x0000000fff007c0c */ /* 0x000fe2000bf25310 */
[----:B------:R-:W-:Y:S01]  /*5b20*/  IMAD R5, R5, UR9, R4 ;  /* 0x0000000905057c24 */ /* 0x000fe2000f8e0204 */
[----:B------:R-:W-:-:S03]  /*5b30*/  ULDC UR9, c[0x0][0x618] ;  /* 0x0001860000097ab9 */ /* 0x000fc60000000800 */
[----:B------:R-:W-:-:S05]  /*5b40*/  IMAD.IADD R3, R3, 0x1, R5 ;  /* 0x0000000103037824 */ /* 0x000fca00078e0205 */
[--C-:B------:R-:W-:Y:S02]  /*5b50*/  SHF.R.U64 R12, R2, UR9, R3.reuse ;  /* 0x00000009020c7c19 */ /* 0x100fe40008001203 */
[----:B------:R-:W-:Y:S01]  /*5b60*/  SHF.R.U32.HI R3, RZ, UR9, R3 ;  /* 0x00000009ff037c19 */ /* 0x000fe20008011603 */
[----:B------:R-:W-:Y:S01]  /*5b70*/  ULDC UR9, c[0x0][0x608] ;  /* 0x0001820000097ab9 */ /* 0x000fe20000000800 */
[----:B0-----:R-:W-:Y:S02]  /*5b80*/  R2UR UR10, R6 ;  /* 0x00000000060a72ca */ /* 0x001fe400000e0000 */
[--C-:B------:R-:W-:Y:S02]  /*5b90*/  SHF.R.U64 R14, R12, UR9, R3.reuse ;  /* 0x000000090c0e7c19 */ /* 0x100fe40008001203 */
[----:B------:R-:W-:Y:S01]  /*5ba0*/  SHF.R.U32.HI R3, RZ, UR9, R3 ;  /* 0x00000009ff037c19 */ /* 0x000fe20008011603 */
[----:B------:R-:W-:-:S03]  /*5bb0*/  UIADD3 UR9, -UR8, URZ, URZ ;  /* 0x0000003f08097290 */ /* 0x000fc6000fffe13f */
[--C-:B------:R-:W-:Y:S01]  /*5bc0*/  SHF.R.U64 R18, R14, UR11, R3.reuse ;  /* 0x0000000b0e127c19 */ /* 0x100fe20008001203 */
[----:B------:R-:W-:Y:S01]  /*5bd0*/  ULDC UR8, c[0x0][0x144] ;  /* 0x0000510000087ab9 */ /* 0x000fe20000000800 */
[----:B------:R-:W-:-:S03]  /*5be0*/  SHF.R.U32.HI R3, RZ, UR11, R3 ;  /* 0x0000000bff037c19 */ /* 0x000fc60008011603 */
[----:B------:R-:W-:Y:S01]  /*5bf0*/  IMAD.MOV.U32 R2, RZ, RZ, R18 ;  /* 0x000000ffff027224 */ /* 0x000fe200078e0012 */
[----:B------:R-:W-:Y:S06]  /*5c00*/  @!P1 BRA `(.L_x_113) ;  /* 0x0000000000289947 */ /* 0x000fec0003800000 */
        /* <DEDUP_REMOVED lines=10> */
.L_x_113:
[----:B------:R-:W-:Y:S01]  /*5cb0*/  UISETP.NE.AND UP0, UPT, UR38, URZ, UPT ;  /* 0x0000003f2600728c */ /* 0x000fe2000bf05270 */
[----:B------:R-:W-:Y:S01]  /*5cc0*/  SHF.R.U64 R3, R2, UR16, R3 ;  /* 0x0000001002037c19 */ /* 0x000fe20008001203 */
[----:B------:R-:W-:Y:S01]  /*5cd0*/  UIADD3 UR10, -UR10, URZ, URZ ;  /* 0x0000003f0a0a7290 */ /* 0x000fe2000fffe13f */
[----:B------:R-:W-:Y:S01]  /*5ce0*/  LOP3.LUT R2, R14, UR6, RZ, 0xc0, !PT ;  /* 0x000000060e027c12 */ /* 0x000fe2000f8ec0ff */
[----:B------:R-:W-:Y:S02]  /*5cf0*/  UIMAD UR7, UR8, UR9, UR7 ;  /* 0x00000009080772a4 */ /* 0x000fe4000f8e0207 */
[----:B------:R-:W-:Y:S01]  /*5d00*/  IMAD.MOV R5, RZ, RZ, -R3 ;  /* 0x000000ffff057224 */ /* 0x000fe200078e0a03 */
[----:B------:R-:W-:Y:S01]  /*5d10*/  ULDC UR8, c[0x0][0x148] ;  /* 0x0000520000087ab9 */ /* 0x000fe20000000800 */
[----:B------:R-:W-:Y:S01]  /*5d20*/  IMAD R4, R3, UR5, R2 ;  /* 0x0000000503047c24 */ /* 0x000fe2000f8e0202 */
[----:B------:R-:W-:Y:S02]  /*5d30*/  LOP3.LUT R3, R12, UR4, RZ, 0xc0, !PT ;  /* 0x000000040c037c12 */ /* 0x000fe4000f8ec0ff */
[----:B------:R-:W-:Y:S01]  /*5d40*/  @UP0 UIMAD UR7, UR8, UR10, UR12 ;  /* 0x0000000a080702a4 */ /* 0x000fe2000f8e020c */
[----:B------:R-:W-:-:S02]  /*5d50*/  PLOP3.LUT P1, PT, PT, PT, UP0, 0x80, 0x0 ;  /* 0x000000000000781c */ /* 0x000fc40003f2f008 */
[----:B------:R-:W-:Y:S02]  /*5d60*/  ULDC UR8, c[0x0][0x638] ;  /* 0x00018e0000087ab9 */ /* 0x000fe40000000800 */
[----:B------:R-:W-:Y:S02]  /*5d70*/  IMAD R2, R5, UR8, R18 ;  /* 0x0000000805027c24 */ /* 0x000fe4000f8e0212 */
[----:B---3--:R-:W-:Y:S01]  /*5d80*/  IMAD R11, R4, R11, UR7 ;  /* 0x00000007040b7e24 */ /* 0x008fe2000f8e020b */
[----:B------:R-:W-:Y:S01]  /*5d90*/  ULDC UR7, c[0x0][0x600] ;  /* 0x0001800000077ab9 */ /* 0x000fe20000000800 */
[----:B------:R-:W-:Y:S02]  /*5da0*/  IMAD.MOV.U32 R4, RZ, RZ, 0x1 ;  /* 0x00000001ff047424 */ /* 0x000fe400078e00ff */
[----:B------:R-:W-:-:S03]  /*5db0*/  IMAD R18, R2, UR7, R3 ;  /* 0x0000000702127c24 */ /* 0x000fc6000f8e0203 */
[----:B------:R-:W-:Y:S02]  /*5dc0*/  PRMT R3, R4, 0x7610, R3 ;  /* 0x0000761004037816 */ /* 0x000fe40000000003 */
[----:B------:R-:W-:Y:S02]  /*5dd0*/  SEL R2, R18, R11, !P1 ;  /* 0x0000000b12027207 */ /* 0x000fe40004800000 */
[----:B------:R-:W-:-:S07]  /*5de0*/  SEL R18, R11, R18, !P1 ;  /* 0x000000120b127207 */ /* 0x000fce0004800000 */
.L_x_111:
[----:B------:R-:W-:Y:S05]  /*5df0*/  BSYNC B1 ;  /* 0x0000000000017941 */ /* 0x000fea0003800000 */
.L_x_110:
[----:B------:R-:W-:-:S13]  /*5e00*/  LOP3.LUT P1, RZ, R3, 0xff, RZ, 0xc0, !PT ;  /* 0x000000ff03ff7812 */ /* 0x000fda000782c0ff */
[----:B------:R-:W-:Y:S05]  /*5e10*/  @P1 BRA `(.L_x_114) ;  /* 0xfffffff000f01947 */ /* 0x000fea000383ffff */
[----:B------:R-:W-:Y:S05]  /*5e20*/  BSYNC B0 ;  /* 0x0000000000007941 */ /* 0x000fea0003800000 */
.L_x_102:
[----:B------:R-:W-:-:S03]  /*5e30*/  UMOV UR7, 0xffffffff ;  /* 0xffffffff00077882 */ /* 0x000fc60000000000 */
[----:B------:R-:W-:Y:S05]  /*5e40*/  BRA.DIV UR7, `(.L_x_115) ;  /* 0x0000000607447947 */ /* 0x000fea000b800000 */
[----:B------:R-:W-:-:S13]  /*5e50*/  ELECT P6, URZ, PT ;  /* 0x00000000003f782f */ /* 0x000fda00038c0000 */
.L_x_131:
[----:B------:R-:W-:Y:S04]  /*5e60*/  BSSY B0, `(.L_x_116) ;  /* 0x000002c000007945 */ /* 0x000fe80003800000 */
[----:B------:R-:W-:Y:S05]  /*5e70*/  @!P6 BRA `(.L_x_117) ;  /* 0x0000000000a8e947 */ /* 0x000fea0003800000 */
[----:B------:R-:W-:-:S04]  /*5e80*/  ULOP3.LUT UR7, UR40, 0x2, URZ, 0xfc, !UPT ;  /* 0x0000000228077892 */ /* 0x000fc8000f8efc3f */
[----:B------:R-:W-:-:S06]  /*5e90*/  UISETP.NE.AND UP0, UPT, UR7, 0x3, UPT ;  /* 0x000000030700788c */ /* 0x000fcc000bf05270 */
[----:B------:R-:W-:-:S13]  /*5ea0*/  PLOP3.LUT P0, PT, PT, PT, UP0, 0x80, 0x0 ;  /* 0x000000000000781c */ /* 0x000fda0003f0f008 */
[----:B------:R-:W-:Y:S05]  /*5eb0*/  @!P0 BRA `(.L_x_118) ;  /* 0x0000000000048947 */ /* 0x000fea0003800000 */
[----:B------:R-:W-:Y:S01]  /*5ec0*/  BPT.TRAP 0x1 ;  /* 0x000000040000795c */ /* 0x000fe20000300000 */
.L_x_118:
[----:B------:R-:W0:Y:S01]  /*5ed0*/  S2R R3, SR_CgaCtaId ;  /* 0x0000000000037919 */ /* 0x000e220000008800 */
[----:B------:R-:W-:-:S04]  /*5ee0*/  MOV R2, 0x400 ;  /* 0x0000040000027802 */ /* 0x000fc80000000f00 */
[----:B0-----:R-:W-:Y:S02]  /*5ef0*/  LEA R3, R3, R2, 0x18 ;  /* 0x0000000203037211 */ /* 0x001fe400078ec0ff */
[----:B------:R-:W-:-:S03]  /*5f00*/  SHF.L.U32 R2, R8, 0x1f, RZ ;  /* 0x0000001f08027819 */ /* 0x000fc600000006ff */
[----:B------:R-:W-:-:S04]  /*5f10*/  VIADD R3, R3, 0x20 ;  /* 0x0000002003037836 */ /* 0x000fc80000000000 */
[C---:B------:R-:W-:Y:S02]  /*5f20*/  IMAD R7, R0.reuse, 0x8, R3 ;  /* 0x0000000800077824 */ /* 0x040fe400078e0203 */
[----:B------:R-:W-:Y:S02]  /*5f30*/  VIADD R0, R0, 0x1 ;  /* 0x0000000100007836 */ /* 0x000fe40000000000 */
[----:B------:R-:W0:Y:S03]  /*5f40*/  SYNCS.PHASECHK.TRANS64.TRYWAIT P0, [R7+URZ], R2 ;  /* 0x00000002070075a7 */ /* 0x000e26000800017f */
[----:B------:R-:W-:-:S04]  /*5f50*/  ISETP.NE.AND P1, PT, R0, 0x4, PT ;  /* 0x000000040000780c */ /* 0x000fc80003f25270 */
[----:B------:R-:W-:Y:S02]  /*5f60*/  SEL R5, RZ, 0x1, P1 ;  /* 0x00000001ff057807 */ /* 0x000fe40000800000 */
[----:B------:R-:W-:Y:S02]  /*5f70*/  SEL R0, R0, RZ, P1 ;  /* 0x000000ff00007207 */ /* 0x000fe40000800000 */
[----:B------:R-:W-:-:S03]  /*5f80*/  LOP3.LUT R5, R8, R5, RZ, 0x3c, !PT ;  /* 0x0000000508057212 */ /* 0x000fc600078e3cff */
[----:B------:R-:W-:Y:S01]  /*5f90*/  IMAD R9, R0, 0x8, R3 ;  /* 0x0000000800097824 */ /* 0x000fe200078e0203 */
[----:B------:R-:W-:Y:S01]  /*5fa0*/  SHF.L.U32 R4, R5, 0x1f, RZ ;  /* 0x0000001f05047819 */ /* 0x000fe200000006ff */
[----:B0-----:R-:W-:Y:S06]  /*5fb0*/  @!P0 BRA `(.L_x_119) ;  /* 0x0000000400088947 */ /* 0x001fec0003800000 */
.L_x_132:
[----:B------:R-:W1:Y:S01]  /*5fc0*/  SYNCS.PHASECHK.TRANS64.TRYWAIT P0, [R9+URZ], R4 ;  /* 0x00000004090075a7 */ /* 0x000e62000800017f */
[----:B------:R-:W-:-:S05]  /*5fd0*/  VIADD R0, R0, 0x1 ;  /* 0x0000000100007836 */ /* 0x000fca0000000000 */
[----:B------:R-:W-:-:S04]  /*5fe0*/  ISETP.NE.AND P1, PT, R0, 0x4, PT ;  /* 0x000000040000780c */ /* 0x000fc80003f25270 */
[----:B0-----:R-:W-:Y:S02]  /*5ff0*/  SEL R2, RZ, 0x1, P1 ;  /* 0x00000001ff027807 */ /* 0x001fe40000800000 */
[----:B------:R-:W-:Y:S02]  /*6000*/  SEL R0, R0, RZ, P1 ;  /* 0x000000ff00007207 */ /* 0x000fe40000800000 */
[----:B------:R-:W-:-:S03]  /*6010*/  LOP3.LUT R7, R5, R2, RZ, 0x3c, !PT ;  /* 0x0000000205077212 */ /* 0x000fc600078e3cff */
[----:B------:R-:W-:Y:S01]  /*6020*/  IMAD R6, R0, 0x8, R3 ;  /* 0x0000000800067824 */ /* 0x000fe200078e0203 */
[----:B------:R-:W-:Y:S01]  /*6030*/  SHF.L.U32 R5, R7, 0x1f, RZ ;  /* 0x0000001f07057819 */ /* 0x000fe200000006ff */
[----:B-1----:R-:W-:Y:S06]  /*6040*/  @!P0 BRA `(.L_x_120) ;  /* 0x0000000000f88947 */ /* 0x002fec0003800000 */
.L_x_133:
[----:B------:R-:W1:Y:S01]  /*6050*/  SYNCS.PHASECHK.TRANS64.TRYWAIT P0, [R6+URZ], R5 ;  /* 0x00000005060075a7 */ /* 0x000e62000800017f */
[----:B------:R-:W-:-:S05]  /*6060*/  VIADD R0, R0, 0x1 ;  /* 0x0000000100007836 */ /* 0x000fca0000000000 */
[----:B------:R-:W-:-:S04]  /*6070*/  ISETP.NE.AND P1, PT, R0, 0x4, PT ;  /* 0x000000040000780c */ /* 0x000fc80003f25270 */
[----:B------:R-:W-:Y:S02]  /*6080*/  SEL R2, RZ, 0x1, P1 ;  /* 0x00000001ff027807 */ /* 0x000fe40000800000 */
[----:B------:R-:W-:Y:S02]  /*6090*/  SEL R0, R0, RZ, P1 ;  /* 0x000000ff00007207 */ /* 0x000fe40000800000 */
[----:B------:R-:W-:Y:S01]  /*60a0*/  LOP3.LUT R2, R7, R2, RZ, 0x3c, !PT ;  /* 0x0000000207027212 */ /* 0x000fe200078e3cff */
[----:B-1----:R-:W-:Y:S06]  /*60b0*/  @!P0 BRA `(.L_x_121) ;  /* 0x0000000000f08947 */ /* 0x002fec0003800000 */
.L_x_134:
[----:B------:R-:W-:Y:S01]  /*60c0*/  IMAD R3, R0, 0x8, R3 ;  /* 0x0000000800037824 */ /* 0x000fe200078e0203 */
[----:B------:R-:W-:-:S07]  /*60d0*/  SHF.L.U32 R0, R2, 0x1f, RZ ;  /* 0x0000001f02007819 */ /* 0x000fce00000006ff */
.L_x_122:
[----:B---3--:R3:W4:Y:S02]  /*60e0*/  SYNCS.PHASECHK.TRANS64.TRYWAIT P0, [R3+URZ], R0 ;  /* 0x00000000030075a7 */ /* 0x008724000800017f */
[----:B----4-:R-:W-:Y:S05]  /*60f0*/  @!P0 NANOSLEEP.SYNCS 0x989680 ;  /* 0x009896800000895d */ /* 0x010fea0003900000 */
[----:B------:R-:W4:Y:S02]  /*6100*/  @!P0 SYNCS.PHASECHK.TRANS64 P0, [R3+URZ], R0 ;  /* 0x00000000030085a7 */ /* 0x000f24000800007f */
[----:B----4-:R-:W-:Y:S05]  /*6110*/  @!P0 BRA `(.L_x_122) ;  /* 0xfffffffc00f08947 */ /* 0x010fea000383ffff */
.L_x_117:
[----:B------:R-:W-:Y:S05]  /*6120*/  BSYNC B0 ;  /* 0x0000000000007941 */ /* 0x000fea0003800000 */
.L_x_116:
[----:B------:R-:W-:Y:S05]  /*6130*/  EXIT ;  /* 0x000000000000794d */ /* 0x000fea0003800000 */
.L_x_18:
[----:B0-----:R0:W1:Y:S02]  /*6140*/  SYNCS.PHASECHK.TRANS64.TRYWAIT P0, [R64+URZ+-0x8], R3 ;  /* 0xfffff803400075a7 */ /* 0x001064000800017f */
[----:B-1----:R-:W-:Y:S05]  /*6150*/  @!P0 NANOSLEEP.SYNCS 0x989680 ;  /* 0x009896800000895d */ /* 0x002fea0003900000 */
[----:B------:R-:W1:Y:S02]  /*6160*/  @!P0 SYNCS.PHASECHK.TRANS64 P0, [R64+URZ+-0x8], R3 ;  /* 0xfffff803400085a7 */ /* 0x000e64000800007f */
[----:B-1----:R-:W-:Y:S05]  /*6170*/  @!P0 BRA `(.L_x_18) ;  /* 0xfffffffc00f08947 */ /* 0x002fea000383ffff */
[----:B------:R-:W-:Y:S05]  /*6180*/  BRA `(.L_x_123) ;  /* 0xffffffb400c47947 */ /* 0x000fea000383ffff */
.L_x_23:
[----:B-1----:R1:W2:Y:S02]  /*6190*/  SYNCS.PHASECHK.TRANS64.TRYWAIT P1, [R3+URZ], R0 ;  /* 0x00000000030075a7 */ /* 0x0022a4000802017f */
[----:B--2---:R-:W-:Y:S05]  /*61a0*/  @!P1 NANOSLEEP.SYNCS 0x989680 ;  /* 0x009896800000995d */ /* 0x004fea0003900000 */
[----:B------:R-:W2:Y:S02]  /*61b0*/  @!P1 SYNCS.PHASECHK.TRANS64 P1, [R3+URZ], R0 ;  /* 0x00000000030095a7 */ /* 0x000ea4000802007f */
[----:B--2---:R-:W-:Y:S05]  /*61c0*/  @!P1 BRA `(.L_x_23) ;  /* 0xfffffffc00f09947 */ /* 0x004fea000383ffff */
[----:B------:R-:W-:Y:S05]  /*61d0*/  BRA `(.L_x_22) ;  /* 0xffffffb800347947 */ /* 0x000fea000383ffff */
.L_x_28:
[----:B-1----:R-:W-:-:S04]  /*61e0*/  IMAD.U32 R5, RZ, RZ, UR4 ;  /* 0x00000004ff057e24 */ /* 0x002fc8000f8e00ff */
[----:B------:R1:W2:Y:S03]  /*61f0*/  SYNCS.PHASECHK.TRANS64.TRYWAIT P1, [R5+URZ], R4 ;  /* 0x00000004050075a7 */ /* 0x0002a6000802017f */
[----:B--2---:R-:W-:Y:S05]  /*6200*/  @!P1 NANOSLEEP.SYNCS 0x989680 ;  /* 0x009896800000995d */ /* 0x004fea0003900000 */
[----:B------:R-:W2:Y:S02]  /*6210*/  @!P1 SYNCS.PHASECHK.TRANS64 P1, [R5+URZ], R4 ;  /* 0x00000004050095a7 */ /* 0x000ea4000802007f */
[----:B--2---:R-:W-:Y:S05]  /*6220*/  @!P1 BRA `(.L_x_28) ;  /* 0xfffffffc00ec9947 */ /* 0x004fea000383ffff */
[----:B------:R-:W-:Y:S05]  /*6230*/  BRA `(.L_x_27) ;  /* 0xffffffbc005c7947 */ /* 0x000fea000383ffff */
.L_x_34:
[----:B0-----:R0:W1:Y:S02]  /*6240*/  SYNCS.PHASECHK.TRANS64.TRYWAIT P0, [R64+URZ+0x8], R3 ;  /* 0x00000803400075a7 */ /* 0x001064000800017f */
[----:B-1----:R-:W-:Y:S05]  /*6250*/  @!P0 NANOSLEEP.SYNCS 0x989680 ;  /* 0x009896800000895d */ /* 0x002fea0003900000 */
[----:B------:R-:W1:Y:S02]  /*6260*/  @!P0 SYNCS.PHASECHK.TRANS64 P0, [R64+URZ+0x8], R3 ;  /* 0x00000803400085a7 */ /* 0x000e64000800007f */
[----:B-1----:R-:W-:Y:S05]  /*6270*/  @!P0 BRA `(.L_x_34) ;  /* 0xfffffffc00f08947 */ /* 0x002fea000383ffff */
[----:B------:R-:W-:Y:S05]  /*6280*/  BRA `(.L_x_124) ;  /* 0xffffffc000e87947 */ /* 0x000fea000383ffff */
.L_x_103:
[----:B------:R-:W-:Y:S01]  /*6290*/  BSSY B1, `(.L_x_125) ;  /* 0x0000006000017945 */ /* 0x000fe20003800000 */
[----:B------:R-:W-:-:S07]  /*62a0*/  IMAD.MOV.U32 R15, RZ, RZ, -0x1 ;  /* 0xffffffffff0f7424 */ /* 0x000fce00078e00ff */
[----:B--2---:R-:W-:Y:S05]  /*62b0*/  WARPSYNC.COLLECTIVE R15, `(.L_x_126) ;  /* 0x000000000f0c7348 */ /* 0x004fea0003c00000 */
[----:B------:R-:W-:Y:S02]  /*62c0*/  ELECT P6, UR62, PT ;  /* 0x00000000003e782f */ /* 0x000fe400038c0000 */
[----:B------:R-:W-:Y:S01]  /*62d0*/  MOV R14, UR62 ;  /* 0x0000003e000e7c02 */ /* 0x000fe20008000f00 */
[----:B--2---:R-:W-:Y:S10]  /*62e0*/  ENDCOLLECTIVE ;  /* 0x000000000000791b */ /* 0x004ff40003800000 */
.L_x_126:
[----:B------:R-:W-:Y:S05]  /*62f0*/  BSYNC B1 ;  /* 0x0000000000017941 */ /* 0x000fea0003800000 */
.L_x_125:
[----:B------:R-:W-:Y:S05]  /*6300*/  BRA `(.L_x_127) ;  /* 0xffffffec00c07947 */ /* 0x000fea000383ffff */
.L_x_106:
[----:B0-----:R0:W1:Y:S02]  /*6310*/  SYNCS.PHASECHK.TRANS64.TRYWAIT P1, [R12+URZ+0x20], R3 ;  /* 0x000020030c0075a7 */ /* 0x001064000802017f */
[----:B-1----:R-:W-:Y:S05]  /*6320*/  @!P1 NANOSLEEP.SYNCS 0x989680 ;  /* 0x009896800000995d */ /* 0x002fea0003900000 */
[----:B------:R-:W1:Y:S02]  /*6330*/  @!P1 SYNCS.PHASECHK.TRANS64 P1, [R12+URZ+0x20], R3 ;  /* 0x000020030c0095a7 */ /* 0x000e64000802007f */
[----:B-1----:R-:W-:Y:S05]  /*6340*/  @!P1 BRA `(.L_x_106) ;  /* 0xfffffffc00f09947 */ /* 0x002fea000383ffff */
[----:B------:R-:W-:Y:S05]  /*6350*/  BRA `(.L_x_128) ;  /* 0xffffffec00fc7947 */ /* 0x000fea000383ffff */
.L_x_115:
[----:B------:R-:W-:Y:S01]  /*6360*/  BSSY B0, `(.L_x_129) ;  /* 0x0000006000007945 */ /* 0x000fe20003800000 */
[----:B------:R-:W-:-:S07]  /*6370*/  IMAD.MOV.U32 R15, RZ, RZ, -0x1 ;  /* 0xffffffffff0f7424 */ /* 0x000fce00078e00ff */
[----:B--2---:R-:W-:Y:S05]  /*6380*/  WARPSYNC.COLLECTIVE R15, `(.L_x_130) ;  /* 0x000000000f0c7348 */ /* 0x004fea0003c00000 */
[----:B------:R-:W-:Y:S02]  /*6390*/  ELECT P6, UR62, PT ;  /* 0x00000000003e782f */ /* 0x000fe400038c0000 */
[----:B------:R-:W-:Y:S01]  /*63a0*/  MOV R14, UR62 ;  /* 0x0000003e000e7c02 */ /* 0x000fe20008000f00 */
[----:B--2---:R-:W-:Y:S10]  /*63b0*/  ENDCOLLECTIVE ;  /* 0x000000000000791b */ /* 0x004ff40003800000 */
.L_x_130:
[----:B------:R-:W-:Y:S05]  /*63c0*/  BSYNC B0 ;  /* 0x0000000000007941 */ /* 0x000fea0003800000 */
.L_x_129:
[----:B------:R-:W-:Y:S05]  /*63d0*/  BRA `(.L_x_131) ;  /* 0xfffffff800a07947 */ /* 0x000fea000383ffff */
.L_x_119:
[----:B0-----:R0:W1:Y:S02]  /*63e0*/  SYNCS.PHASECHK.TRANS64.TRYWAIT P0, [R7+URZ], R2 ;  /* 0x00000002070075a7 */ /* 0x001064000800017f */
[----:B-1----:R-:W-:Y:S05]  /*63f0*/  @!P0 NANOSLEEP.SYNCS 0x989680 ;  /* 0x009896800000895d */ /* 0x002fea0003900000 */
[----:B------:R-:W1:Y:S02]  /*6400*/  @!P0 SYNCS.PHASECHK.TRANS64 P0, [R7+URZ], R2 ;  /* 0x00000002070085a7 */ /* 0x000e64000800007f */
[----:B-1----:R-:W-:Y:S05]  /*6410*/  @!P0 BRA `(.L_x_119) ;  /* 0xfffffffc00f08947 */ /* 0x002fea000383ffff */
[----:B------:R-:W-:Y:S05]  /*6420*/  BRA `(.L_x_132) ;  /* 0xfffffff800e47947 */ /* 0x000fea000383ffff */
.L_x_120:
[----:B0-----:R0:W1:Y:S02]  /*6430*/  SYNCS.PHASECHK.TRANS64.TRYWAIT P0, [R9+URZ], R4 ;  /* 0x00000004090075a7 */ /* 0x001064000800017f */
[----:B-1----:R-:W-:Y:S05]  /*6440*/  @!P0 NANOSLEEP.SYNCS 0x989680 ;  /* 0x009896800000895d */ /* 0x002fea0003900000 */
[----:B------:R-:W1:Y:S02]  /*6450*/  @!P0 SYNCS.PHASECHK.TRANS64 P0, [R9+URZ], R4 ;  /* 0x00000004090085a7 */ /* 0x000e64000800007f */
[----:B-1----:R-:W-:Y:S05]  /*6460*/  @!P0 BRA `(.L_x_120) ;  /* 0xfffffffc00f08947 */ /* 0x002fea000383ffff */
[----:B------:R-:W-:Y:S05]  /*6470*/  BRA `(.L_x_133) ;  /* 0xfffffff800f47947 */ /* 0x000fea000383ffff */
.L_x_121:
[----:B-1----:R1:W3:Y:S02]  /*6480*/  SYNCS.PHASECHK.TRANS64.TRYWAIT P0, [R6+URZ], R5 ;  /* 0x00000005060075a7 */ /* 0x0022e4000800017f */
[----:B---3--:R-:W-:Y:S05]  /*6490*/  @!P0 NANOSLEEP.SYNCS 0x989680 ;  /* 0x009896800000895d */ /* 0x008fea0003900000 */
[----:B------:R-:W3:Y:S02]  /*64a0*/  @!P0 SYNCS.PHASECHK.TRANS64 P0, [R6+URZ], R5 ;  /* 0x00000005060085a7 */ /* 0x000ee4000800007f */
[----:B---3--:R-:W-:Y:S05]  /*64b0*/  @!P0 BRA `(.L_x_121) ;  /* 0xfffffffc00f08947 */ /* 0x008fea000383ffff */
[----:B------:R-:W-:Y:S05]  /*64c0*/  BRA `(.L_x_134) ;  /* 0xfffffff800fc7947 */ /* 0x000fea000383ffff */
.L_x_135:
[----:B------:R-:W-:-:S00]  /*64d0*/  BRA `(.L_x_135) ;  /* 0xfffffffc00fc7947 */ /* 0x000fc0000383ffff */
[----:B------:R-:W-:-:S00]  /*64e0*/  NOP ;  /* 0x0000000000007918 */ /* 0x000fc00000000000 */
        /* <DEDUP_REMOVED lines=9> */
.L_x_136:


//--------------------- .nv.global.init           --------------------------
	.section	.nv.global.init,"aw",@progbits
.nv.global.init:
	.type		$str$22,@object
	.size		$str$22,($str$23 - $str$22)
$str$22:
        /*0000*/ 	.byte	0x6b, 0x5f, 0x74, 0x69, 0x6c, 0x65, 0x5f, 0x63, 0x6f, 0x75, 0x6e, 0x74, 0x20, 0x3e, 0x3d, 0x20
        /*0010*/ 	.byte	0x31, 0x00
	.type		$str$23,@object
	.size		$str$23,(__unnamed_1 - $str$23)
$str$23:
        /*0012*/ 	.byte	0x2f, 0x74, 0x6d, 0x70, 0x2f, 0x63, 0x75, 0x74, 0x6c, 0x61, 0x73, 0x73, 0x5f, 0x73, 0x77, 0x65
        /*0022*/ 	.byte	0x65, 0x70, 0x5f, 0x73, 0x72, 0x63, 0x2f, 0x69, 0x6e, 0x63, 0x6c, 0x75, 0x64, 0x65, 0x2f, 0x63
        /*0032*/ 	.byte	0x75, 0x74, 0x6c, 0x61, 0x73, 0x73, 0x2f, 0x67, 0x65, 0x6d, 0x6d, 0x2f, 0x63, 0x6f, 0x6c, 0x6c
        /*0042*/ 	.byte	0x65, 0x63, 0x74, 0x69, 0x76, 0x65, 0x2f, 0x73, 0x6d, 0x39, 0x30, 0x5f, 0x6d, 0x6d, 0x61, 0x5f
        /*0052*/ 	.byte	0x74, 0x6d, 0x61, 0x5f, 0x67, 0x6d, 0x6d, 0x61, 0x5f, 0x73, 0x73, 0x5f, 0x77, 0x61, 0x72, 0x70
        /*0062*/ 	.byte	0x73, 0x70, 0x65, 0x63, 0x69, 0x61, 0x6c, 0x69, 0x7a, 0x65, 0x64, 0x2e, 0x68, 0x70, 0x70, 0x00
	.type		__unnamed_1,@object
	.size		__unnamed_1,(.L_0 - __unnamed_1)
__unnamed_1:
        /*0072*/ 	.byte	0x76, 0x6f, 0x69, 0x64, 0x20, 0x63, 0x75, 0x74, 0x6c, 0x61, 0x73, 0x73, 0x3a, 0x3a, 0x67, 0x65
        /* <DEDUP_REMOVED lines=179> */
        /*0bb2*/ 	.byte	0x75, 0x74, 0x65, 0x3a, 0x3a, 0x69, 0x64, 0x65, 0x6e, 0x74, 0x69, 0x74, 0x79, 0x5d, 0x00
.L_0:


//--------------------- .nv.shared._ZN7cutlass13device_kernelINS_4gemm6kernel13GemmUniversalIN4cute5tupleIJiiiiEEENS1_10collective13CollectiveMmaINS1_34MainloopSm90TmaGmmaWarpSpecializedILi4ENS5_IJNS4_1CILi1EEENSA_ILi2EEESB_EEENS1_32KernelTmaWarpSpecializedPingpongEEENS5_IJNSA_ILi64EEESG_NSA_ILi128EEEEEENS_6half_tENS5_IJlSB_lEEESJ_SK_NS4_8TiledMMAINS4_8MMA_AtomIJNS4_4SM904GMMA25MMA_64x64x16_F32F16F16_SSILNSO_5MajorE0ELSQ_0ELNSO_7ScaleInE1ELSR_1EEEEEENS4_6LayoutINS5_IJSB_SB_SB_EEENS5_IJNSA_ILi0EEESW_SW_EEEEENS5_IJNS4_10UnderscoreESZ_SZ_EEEEENS4_23SM90_TMA_LOAD_MULTICASTENS4_14ComposedLayoutINS4_7SwizzleILi3ELi4ELi3EEENS4_18smem_ptr_flag_bitsILi16EEENSU_INS5_IJNSA_ILi8EEESG_EEENS5_IJSG_SB_EEEEEEEvNS4_8identityENS4_13SM90_TMA_LOADES1C_vS1D_EENS_8epilogue10collective6detail29Sm90TmaWarpSpecializedAdapterINS1H_15DefaultEpilogueISJ_SK_SK_NS1G_6thread17LinearCombinationISJ_Li1EffLNS1L_9ScaleType4KindE0ELNS_15FloatRoundStyleE2ESJ_EENS1_15EpilogueDefaultEEEEEvvEEEEvNT_6ParamsE --------------------------
	.section	.nv.shared._ZN7cutlass13device_kernelINS_4gemm6kernel13GemmUniversalIN4cute5tupleIJiiiiEEENS1_10collective13CollectiveMmaINS1_34MainloopSm90TmaGmmaWarpSpecializedILi4ENS5_IJNS4_1CILi1EEENSA_ILi2EEESB_EEENS1_32KernelTmaWarpSpecializedPingpongEEENS5_IJNSA_ILi64EEESG_NSA_ILi128EEEEEENS_6half_tENS5_IJlSB_lEEESJ_SK_NS4_8TiledMMAINS4_8MMA_AtomIJNS4_4SM904GMMA25MMA_64x64x16_F32F16F16_SSILNSO_5MajorE0ELSQ_0ELNSO_7ScaleInE1ELSR_1EEEEEENS4_6LayoutINS5_IJSB_SB_SB_EEENS5_IJNSA_ILi0EEESW_SW_EEEEENS5_IJNS4_10UnderscoreESZ_SZ_EEEEENS4_23SM90_TMA_LOAD_MULTICASTENS4_14ComposedLayoutINS4_7SwizzleILi3ELi4ELi3EEENS4_18smem_ptr_flag_bitsILi16EEENSU_INS5_IJNSA_ILi8EEESG_EEENS5_IJSG_SB_EEEEEEEvNS4_8identityENS4_13SM90_TMA_LOADES1C_vS1D_EENS_8epilogue10collective6detail29Sm90TmaWarpSpecializedAdapterINS1H_15DefaultEpilogueISJ_SK_SK_NS1G_6thread17LinearCombinationISJ_Li1EffLNS1L_9ScaleType4KindE0ELNS_15FloatRoundStyleE2ESJ_EENS1_15EpilogueDefaultEEEEEvvEEEEvNT_6ParamsE,"aw",@nobits
	.sectionflags	@""
	.align	16
	.zero		1024


//--------------------- .nv.shared.reserved.0     --------------------------
	.section	.nv.shared.reserved.0,"aw",@nobits
	.weak		__nv_reservedSMEM_offset_0_alias
	.size		__nv_reservedSMEM_offset_0_alias, 0, 0
	.other		__nv_reservedSMEM_offset_0_alias,@"STO_CUDA_RESERVED_SHARED STV_DEFAULT"
__nv_reservedSMEM_offset_0_alias:
	.zero		0


//--------------------- .nv.global                --------------------------
	.section	.nv.global,"aw",@nobits
.nv.global:
	.type		_ZN39_INTERNAL_e21920b3_4_k_cu_8a25da98_30374cute1_E,@object
	.size		_ZN39_INTERNAL_e21920b3_4_k_cu_8a25da98_30374cute1_E,(_ZN39_INTERNAL_e21920b3_4_k_cu_8a25da98_30374cuda3std3__45__cpo6cbeginE - _ZN39_INTERNAL_e21920b3_4_k_cu_8a25da98_30374cute1_E)
_ZN39_INTERNAL_e21920b3_4_k_cu_8a25da98_30374cute1_E:
	.zero		1
	.type		_ZN39_INTERNAL_e21920b3_4_k_cu_8a25da98_30374cuda3std3__45__cpo6cbeginE,@object
	.size		_ZN39_INTERNAL_e21920b3_4_k_cu_8a25da98_30374cuda3std3__45__cpo6cbeginE,(_ZN39_INTERNAL_e21920b3_4_k_cu_8a25da98_30374cuda3std3__48in_placeE - _ZN39_INTERNAL_e21920b3_4_k_cu_8a25da98_30374cuda3std3__45__cpo6cbeginE)
_ZN39_INTERNAL_e21920b3_4_k_cu_8a25da98_30374cuda3std3__45__cpo6cbeginE:
	.zero		1
	.type		_ZN39_INTERNAL_e21920b3_4_k_cu_8a25da98_30374cuda3std3__48in_placeE,@object
	.size		_ZN39_INTERNAL_e21920b3_4_k_cu_8a25da98_30374cuda3std3__48in_placeE,(_ZN39_INTERNAL_e21920b3_4_k_cu_8a25da98_30374cuda3std6ranges3__45__cpo9iter_moveE - _ZN39_INTERNAL_e21920b3_4_k_cu_8a25da98_30374cuda3std3__48in_placeE)
_ZN39_INTERNAL_e21920b3_4_k_cu_8a25da98_30374cuda3std3__48in_placeE:
	.zero		1
	.type		_ZN39_INTERNAL_e21920b3_4_k_cu_8a25da98_30374cuda3std6ranges3__45__cpo9iter_moveE,@object
	.size		_ZN39_INTERNAL_e21920b3_4_k_cu_8a25da98_30374cuda3std6ranges3__45__cpo9iter_moveE,(_ZN39_INTERNAL_e21920b3_4_k_cu_8a25da98_30374cuda3std3__45__cpo5beginE - _ZN39_INTERNAL_e21920b3_4_k_cu_8a25da98_30374cuda3std6ranges3__45__cpo9iter_moveE)
_ZN39_INTERNAL_e21920b3_4_k_cu_8a25da98_30374cuda3std6ranges3__45__cpo9iter_moveE:
	.zero		1
	.type		_ZN39_INTERNAL_e21920b3_4_k_cu_8a25da98_30374cuda3std3__45__cpo5beginE,@object
	.size		_ZN39_INTERNAL_e21920b3_4_k_cu_8a25da98_30374cuda3std3__45__cpo5beginE,(_ZN39_INTERNAL_e21920b3_4_k_cu_8a25da98_30374cuda3std3__441_GLOBAL__N__e21920b3_4_k_cu_8a25da98_30376ignoreE - _ZN39_INTERNAL_e21920b3_4_k_cu_8a25da98_30374cuda3std3__45__cpo5beginE)
_ZN39_INTERNAL_e21920b3_4_k_cu_8a25da98_30374cuda3std3__45__cpo5beginE:
	.zero		1
	.type		_ZN39_INTERNAL_e21920b3_4_k_cu_8a25da98_30374cuda3std3__441_GLOBAL__N__e21920b3_4_k_cu_8a25da98_30376ignoreE,@object
	.size		_ZN39_INTERNAL_e21920b3_4_k_cu_8a25da98_30374cuda3std3__441_GLOBAL__N__e21920b3_4_k_cu_8a25da98_30376ignoreE,(_ZN39_INTERNAL_e21920b3_4_k_cu_8a25da98_30374cute7productE - _ZN39_INTERNAL_e21920b3_4_k_cu_8a25da98_30374cuda3std3__441_GLOBAL__N__e21920b3_4_k_cu_8a25da98_30376ignoreE)
_ZN39_INTERNAL_e21920b3_4_k_cu_8a25da98_30374cuda3std3__441_GLOBAL__N__e21920b3_4_k_cu_8a25da98_30376ignoreE:
	.zero		1
	.type		_ZN39_INTERNAL_e21920b3_4_k_cu_8a25da98_30374cute7productE,@object
	.size		_ZN39_INTERNAL_e21920b3_4_k_cu_8a25da98_30374cute7productE,(_ZN39_INTERNAL_e21920b3_4_k_cu_8a25da98_30374cuda3std3__45__cpo3endE - _ZN39_INTERNAL_e21920b3_4_k_cu_8a25da98_30374cute7productE)
_ZN39_INTERNAL_e21920b3_4_k_cu_8a25da98_30374cute7productE:
	.zero		1
	.type		_ZN39_INTERNAL_e21920b3_4_k_cu_8a25da98_30374cuda3std3__45__cpo3endE,@object
	.size		_ZN39_INTERNAL_e21920b3_4_k_cu_8a25da98_30374cuda3std3__45__cpo3endE,(_ZN39_INTERNAL_e21920b3_4_k_cu_8a25da98_30374cuda3std3__419piecewise_constructE - _ZN39_INTERNAL_e21920b3_4_k_cu_8a25da98_30374cuda3std3__45__cpo3endE)
_ZN39_INTERNAL_e21920b3_4_k_cu_8a25da98_30374cuda3std3__45__cpo3endE:
	.zero		1
	.type		_ZN39_INTERNAL_e21920b3_4_k_cu_8a25da98_30374cuda3std3__419piecewise_constructE,@object
	.size		_ZN39_INTERNAL_e21920b3_4_k_cu_8a25da98_30374cuda3std3__419piecewise_constructE,(_ZN39_INTERNAL_e21920b3_4_k_cu_8a25da98_30374cuda3std3__45__cpo4cendE - _ZN39_INTERNAL_e21920b3_4_k_cu_8a25da98_30374cuda3std3__419piecewise_constructE)
_ZN39_INTERNAL_e21920b3_4_k_cu_8a25da98_30374cuda3std3__419piecewise_constructE:
	.zero		1
	.type		_ZN39_INTERNAL_e21920b3_4_k_cu_8a25da98_30374cuda3std3__45__cpo4cendE,@object
	.size		_ZN39_INTERNAL_e21920b3_4_k_cu_8a25da98_30374cuda3std3__45__cpo4cendE,(_ZN39_INTERNAL_e21920b3_4_k_cu_8a25da98_30374cuda3std6ranges3__45__cpo4swapE - _ZN39_INTERNAL_e21920b3_4_k_cu_8a25da98_30374cuda3std3__45__cpo4cendE)
_ZN39_INTERNAL_e21920b3_4_k_cu_8a25da98_30374cuda3std3__45__cpo4cendE:
	.zero		1
	.type		_ZN39_INTERNAL_e21920b3_4_k_cu_8a25da98_30374cuda3std6ranges3__45__cpo4swapE,@object
	.size		_ZN39_INTERNAL_e21920b3_4_k_cu_8a25da98_30374cuda3std6ranges3__45__cpo4swapE,(.L_8 - _ZN39_INTERNAL_e21920b3_4_k_cu_8a25da98_30374cuda3std6ranges3__45__cpo4swapE)
_ZN39_INTERNAL_e21920b3_4_k_cu_8a25da98_30374cuda3std6ranges3__45__cpo4swapE:
	.zero		1
.L_8:


//--------------------- .nv.constant0._ZN7cutlass13device_kernelINS_4gemm6kernel13GemmUniversalIN4cute5tupleIJiiiiEEENS1_10collective13CollectiveMmaINS1_34MainloopSm90TmaGmmaWarpSpecializedILi4ENS5_IJNS4_1CILi1EEENSA_ILi2EEESB_EEENS1_32KernelTmaWarpSpecializedPingpongEEENS5_IJNSA_ILi64EEESG_NSA_ILi128EEEEEENS_6half_tENS5_IJlSB_lEEESJ_SK_NS4_8TiledMMAINS4_8MMA_AtomIJNS4_4SM904GMMA25MMA_64x64x16_F32F16F16_SSILNSO_5MajorE0ELSQ_0ELNSO_7ScaleInE1ELSR_1EEEEEENS4_6LayoutINS5_IJSB_SB_SB_EEENS5_IJNSA_ILi0EEESW_SW_EEEEENS5_IJNS4_10UnderscoreESZ_SZ_EEEEENS4_23SM90_TMA_LOAD_MULTICASTENS4_14ComposedLayoutINS4_7SwizzleILi3ELi4ELi3EEENS4_18smem_ptr_flag_bitsILi16EEENSU_INS5_IJNSA_ILi8EEESG_EEENS5_IJSG_SB_EEEEEEEvNS4_8identityENS4_13SM90_TMA_LOADES1C_vS1D_EENS_8epilogue10collective6detail29Sm90TmaWarpSpecializedAdapterINS1H_15DefaultEpilogueISJ_SK_SK_NS1G_6thread17LinearCombinationISJ_Li1EffLNS1L_9ScaleType4KindE0ELNS_15FloatRoundStyleE2ESJ_EENS1_15EpilogueDefaultEEEEEvvEEEEvNT_6ParamsE --------------------------
	.section	.nv.constant0._ZN7cutlass13device_kernelINS_4gemm6kernel13GemmUniversalIN4cute5tupleIJiiiiEEENS1_10collective13CollectiveMmaINS1_34MainloopSm90TmaGmmaWarpSpecializedILi4ENS5_IJNS4_1CILi1EEENSA_ILi2EEESB_EEENS1_32KernelTmaWarpSpecializedPingpongEEENS5_IJNSA_ILi64EEESG_NSA_ILi128EEEEEENS_6half_tENS5_IJlSB_lEEESJ_SK_NS4_8TiledMMAINS4_8MMA_AtomIJNS4_4SM904GMMA25MMA_64x64x16_F32F16F16_SSILNSO_5MajorE0ELSQ_0ELNSO_7ScaleInE1ELSR_1EEEEEENS4_6LayoutINS5_IJSB_SB_SB_EEENS5_IJNSA_ILi0EEESW_SW_EEEEENS5_IJNS4_10UnderscoreESZ_SZ_EEEEENS4_23SM90_TMA_LOAD_MULTICASTENS4_14ComposedLayoutINS4_7SwizzleILi3ELi4ELi3EEENS4_18smem_ptr_flag_bitsILi16EEENSU_INS5_IJNSA_ILi8EEESG_EEENS5_IJSG_SB_EEEEEEEvNS4_8identityENS4_13SM90_TMA_LOADES1C_vS1D_EENS_8epilogue10collective6detail29Sm90TmaWarpSpecializedAdapterINS1H_15DefaultEpilogueISJ_SK_SK_NS1G_6thread17LinearCombinationISJ_Li1EffLNS1L_9ScaleType4KindE0ELNS_15FloatRoundStyleE2ESJ_EENS1_15EpilogueDefaultEEEEEvvEEEEvNT_6ParamsE,"a",@progbits
	.sectionflags	@""
	.align	4
.nv.constant0._ZN7cutlass13device_kernelINS_4gemm6kernel13GemmUniversalIN4cute5tupleIJiiiiEEENS1_10collective13CollectiveMmaINS1_34MainloopSm90TmaGmmaWarpSpecializedILi4ENS5_IJNS4_1CILi1EEENSA_ILi2EEESB_EEENS1_32KernelTmaWarpSpecializedPingpongEEENS5_IJNSA_ILi64EEESG_NSA_ILi128EEEEEENS_6half_tENS5_IJlSB_lEEESJ_SK_NS4_8TiledMMAINS4_8MMA_AtomIJNS4_4SM904GMMA25MMA_64x64x16_F32F16F16_SSILNSO_5MajorE0ELSQ_0ELNSO_7ScaleInE1ELSR_1EEEEEENS4_6LayoutINS5_IJSB_SB_SB_EEENS5_IJNSA_ILi0EEESW_SW_EEEEENS5_IJNS4_10UnderscoreESZ_SZ_EEEEENS4_23SM90_TMA_LOAD_MULTICASTENS4_14ComposedLayoutINS4_7SwizzleILi3ELi4ELi3EEENS4_18smem_ptr_flag_bitsILi16EEENSU_INS5_IJNSA_ILi8EEESG_EEENS5_IJSG_SB_EEEEEEEvNS4_8identityENS4_13SM90_TMA_LOADES1C_vS1D_EENS_8epilogue10collective6detail29Sm90TmaWarpSpecializedAdapterINS1H_15DefaultEpilogueISJ_SK_SK_NS1G_6thread17LinearCombinationISJ_Li1EffLNS1L_9ScaleType4KindE0ELNS_15FloatRoundStyleE2ESJ_EENS1_15EpilogueDefaultEEEEEvvEEEEvNT_6ParamsE:
	.zero		1664


//--------------------- SYMBOLS --------------------------

	.type		.nv.reservedSmem.offset0,@object
	.size		.nv.reservedSmem.offset0,0x4
	.type		__assertfail,@function
